	.target	sm_100a

	.elftype	@"ET_EXEC"


//--------------------- .note.nv.tkinfo           --------------------------
	.section	.note.nv.tkinfo,"",@"SHT_NOTE"
	.sectionflags	@"SHF_NOTE_NV_TKINFO"
	.tkinfo
        /*0018*/ 	.word	0x00000081
        /*0030*/ 	.string	""
        /*0030*/ 	.string	"ptxas-blackwell"
        /*0030*/ 	.string	"Cuda compilation tools, release 12.9, V12.9.86"
        /*0030*/ 	.string	"Build cuda_12.9.r12.9/compiler.36037853_0"
        /*0030*/ 	.string	"-v  -suppress-debug-info  -lineinfo  -arch sm_100a "



//--------------------- .note.nv.cuver            --------------------------
	.section	.note.nv.cuver,"",@"SHT_NOTE"
	.sectionflags	@"SHF_NOTE_NV_CUVER"
        /*0018*/ 	.short	0x0001
        /*001a*/ 	.short	0x0064
        /*001c*/ 	.short	0x0001
        /*001e*/ 	.short	0x0000
        /*0020*/ 	.short	0x0001
        /*0022*/ 	.short	0x0000


//--------------------- .nv.info                  --------------------------
	.section	.nv.info,"",@"SHT_CUDA_INFO"
	.align	4


	//----- nvinfo : EIATTR_REGCOUNT
	.align		4
        /*0000*/ 	.byte	0x04, 0x2f
        /*0002*/ 	.short	(.L_4 - .L_3)
	.align		4
.L_3:
        /*0004*/ 	.word	index@(gluon_mma)
        /*0008*/ 	.word	0x00000068


	//----- nvinfo : EIATTR_FRAME_SIZE
	.align		4
.L_4:
        /*000c*/ 	.byte	0x04, 0x11
        /*000e*/ 	.short	(.L_6 - .L_5)
	.align		4
.L_5:
        /*0010*/ 	.word	index@($__internal_2_$__cuda_sm10x_tcgen05_guardrail_trap_unallocated_columns_being_dealloced)
        /*0014*/ 	.word	0x00000000


	//----- nvinfo : EIATTR_FRAME_SIZE
	.align		4
.L_6:
        /*0018*/ 	.byte	0x04, 0x11
        /*001a*/ 	.short	(.L_8 - .L_7)
	.align		4
.L_7:
        /*001c*/ 	.word	index@($__internal_1_$__cuda_sm10x_tcgen05_guardrail_trap_phase_invalid_during_alloc)
        /*0020*/ 	.word	0x00000000


	//----- nvinfo : EIATTR_FRAME_SIZE
	.align		4
.L_8:
        /*0024*/ 	.byte	0x04, 0x11
        /*0026*/ 	.short	(.L_10 - .L_9)
	.align		4
.L_9:
        /*0028*/ 	.word	index@($__internal_0_$__cuda_sm10x_tcgen05_guardrail_trap_col_being_dealloced_not_returned_by_alloc)
        /*002c*/ 	.word	0x00000000


	//----- nvinfo : EIATTR_FRAME_SIZE
	.align		4
.L_10:
        /*0030*/ 	.byte	0x04, 0x11
        /*0032*/ 	.short	(.L_12 - .L_11)
	.align		4
.L_11:
        /*0034*/ 	.word	index@(gluon_mma)
        /*0038*/ 	.word	0x00000000


	//----- nvinfo : EIATTR_MIN_STACK_SIZE
	.align		4
.L_12:
        /*003c*/ 	.byte	0x04, 0x12
        /*003e*/ 	.short	(.L_14 - .L_13)
	.align		4
.L_13:
        /*0040*/ 	.word	index@(gluon_mma)
        /*0044*/ 	.word	0x00000000
.L_14:


//--------------------- .nv.info.gluon_mma        --------------------------
	.section	.nv.info.gluon_mma,"",@"SHT_CUDA_INFO"
	.sectionflags	@""
	.align	4


	//----- nvinfo : EIATTR_CUDA_API_VERSION
	.align		4
        /*0000*/ 	.byte	0x04, 0x37
        /*0002*/ 	.short	(.L_16 - .L_15)
.L_15:
        /*0004*/ 	.word	0x00000081


	//----- nvinfo : EIATTR_KPARAM_INFO
	.align		4
.L_16:
        /*0008*/ 	.byte	0x04, 0x17
        /*000a*/ 	.short	(.L_18 - .L_17)
.L_17:
        /*000c*/ 	.word	0x00000000
        /*0010*/ 	.short	0x0004
        /*0012*/ 	.short	0x0020
        /*0014*/ 	.byte	0x00, 0xf4, 0x21, 0x00


	//----- nvinfo : EIATTR_KPARAM_INFO
	.align		4
.L_18:
        /*0018*/ 	.byte	0x04, 0x17
        /*001a*/ 	.short	(.L_20 - .L_19)
.L_19:
        /*001c*/ 	.word	0x00000000
        /*0020*/ 	.short	0x0003
        /*0022*/ 	.short	0x0018
        /*0024*/ 	.byte	0x00, 0xf4, 0x21, 0x00


	//----- nvinfo : EIATTR_KPARAM_INFO
	.align		4
.L_20:
        /*0028*/ 	.byte	0x04, 0x17
        /*002a*/ 	.short	(.L_22 - .L_21)
.L_21:
        /*002c*/ 	.word	0x00000000
        /*0030*/ 	.short	0x0002
        /*0032*/ 	.short	0x0010
        /*0034*/ 	.byte	0x00, 0xf4, 0x21, 0x00


	//----- nvinfo : EIATTR_KPARAM_INFO
	.align		4
.L_22:
        /*0038*/ 	.byte	0x04, 0x17
        /*003a*/ 	.short	(.L_24 - .L_23)
.L_23:
        /*003c*/ 	.word	0x00000000
        /*0040*/ 	.short	0x0001
        /*0042*/ 	.short	0x0008
        /*0044*/ 	.byte	0x00, 0xf4, 0x21, 0x00


	//----- nvinfo : EIATTR_KPARAM_INFO
	.align		4
.L_24:
        /*0048*/ 	.byte	0x04, 0x17
        /*004a*/ 	.short	(.L_26 - .L_25)
.L_25:
        /*004c*/ 	.word	0x00000000
        /*0050*/ 	.short	0x0000
        /*0052*/ 	.short	0x0000
        /*0054*/ 	.byte	0x00, 0xf4, 0x21, 0x00


	//----- nvinfo : EIATTR_AT_ENTRY_FRAGMENTS
	.align		4
.L_26:
        /*0058*/ 	.byte	0x04, 0x4f
        /*005a*/ 	.short	(.L_28 - .L_27)


	//   ....[0]....
.L_27:
        /*005c*/ 	.word	0x00000004


	//----- nvinfo : EIATTR_RESERVED_SMEM_USED
	.align		4
.L_28:
        /*0060*/ 	.byte	0x01, 0x41
	.zero		2


	//----- nvinfo : EIATTR_SPARSE_MMA_MASK
	.align		4
        /*0064*/ 	.byte	0x03, 0x50
        /*0066*/ 	.short	0x0000


	//----- nvinfo : EIATTR_TCGEN05_1CTA_USED
	.align		4
        /*0068*/ 	.byte	0x01, 0x51
	.zero		2


	//----- nvinfo : EIATTR_MAXREG_COUNT
	.align		4
        /*006c*/ 	.byte	0x03, 0x1b
        /*006e*/ 	.short	0x00ff


	//----- nvinfo : EIATTR_NUM_BARRIERS
	.align		4
        /*0070*/ 	.byte	0x02, 0x4c
        /*0072*/ 	.byte	0x01
	.zero		1


	//----- nvinfo : EIATTR_INT_WARP_WIDE_INSTR_OFFSETS
	.align		4
        /*0074*/ 	.byte	0x04, 0x31
        /*0076*/ 	.short	(.L_30 - .L_29)


	//   ....[0]....
.L_29:
        /*0078*/ 	.word	0x00000e70


	//   ....[1]....
        /*007c*/ 	.word	0x00000ed0


	//   ....[2]....
        /*0080*/ 	.word	0x00001660


	//   ....[3]....
        /*0084*/ 	.word	0x00001670


	//   ....[4]....
        /*0088*/ 	.word	0x00002280


	//   ....[5]....
        /*008c*/ 	.word	0x000022d0


	//----- nvinfo : EIATTR_COOP_GROUP_MASK_REGIDS
	.align		4
.L_30:
        /*0090*/ 	.byte	0x04, 0x29
        /*0092*/ 	.short	(.L_32 - .L_31)


	//   ....[0]....
.L_31:
        /*0094*/ 	.word	0xffffffff


	//   ....[1]....
        /*0098*/ 	.word	0xffffffff


	//   ....[2]....
        /*009c*/ 	.word	0xffffffff


	//   ....[3]....
        /*00a0*/ 	.word	0xffffffff


	//----- nvinfo : EIATTR_COOP_GROUP_INSTR_OFFSETS
	.align		4
.L_32:
        /*00a4*/ 	.byte	0x04, 0x28
        /*00a6*/ 	.short	(.L_34 - .L_33)


	//   ....[0]....
.L_33:
        /*00a8*/ 	.word	0x00000050


	//   ....[1]....
        /*00ac*/ 	.word	0x00000310


	//   ....[2]....
        /*00b0*/ 	.word	0x00002110


	//   ....[3]....
        /*00b4*/ 	.word	0x00002380


	//----- nvinfo : EIATTR_VRC_CTA_INIT_COUNT
	.align		4
.L_34:
        /*00b8*/ 	.byte	0x02, 0x4a
        /*00ba*/ 	.byte	0x80
	.zero		1


	//----- nvinfo : EIATTR_MBARRIER_INSTR_OFFSETS
	.align		4
        /*00bc*/ 	.byte	0x04, 0x39
        /*00be*/ 	.short	(.L_36 - .L_35)


	//   ....[0]....
.L_35:
        /*00c0*/ 	.word	0x000013f0
        /*00c4*/ 	.word	0x000000ff
        /*00c8*/ 	.word	0x0000a000
        /*00cc*/ 	.short	0x0100
        /*00ce*/ 	.byte	0x0a
	.zero		1


	//   ....[1]....
        /*00d0*/ 	.word	0x00001700
        /*00d4*/ 	.word	0x000000ff
        /*00d8*/ 	.word	0x0000a000
        /*00dc*/ 	.short	0x010a
        /*00de*/ 	.byte	0x0a
	.zero		1


	//   ....[2]....
        /*00e0*/ 	.word	0x00001860
        /*00e4*/ 	.word	0x000000ff
        /*00e8*/ 	.word	0x0000a000
        /*00ec*/ 	.short	0x0108
        /*00ee*/ 	.byte	0x0a
	.zero		1


	//   ....[3]....
        /*00f0*/ 	.word	0x000023a0
        /*00f4*/ 	.word	0x000000ff
        /*00f8*/ 	.word	0x0000a000
        /*00fc*/ 	.short	0x010a
        /*00fe*/ 	.byte	0x0a
	.zero		1


	//----- nvinfo : EIATTR_NUM_MBARRIERS
	.align		4
.L_36:
        /*0100*/ 	.byte	0x03, 0x38
        /*0102*/ 	.short	0x0001


	//----- nvinfo : EIATTR_EXIT_INSTR_OFFSETS
	.align		4
        /*0104*/ 	.byte	0x04, 0x1c
        /*0106*/ 	.short	(.L_38 - .L_37)


	//   ....[0]....
.L_37:
        /*0108*/ 	.word	0x00002390


	//----- nvinfo : EIATTR_REQNTID
	.align		4
.L_38:
        /*010c*/ 	.byte	0x04, 0x10
        /*010e*/ 	.short	(.L_40 - .L_39)
.L_39:
        /*0110*/ 	.word	0x00000100
        /*0114*/ 	.word	0x00000001
        /*0118*/ 	.word	0x00000001


	//----- nvinfo : EIATTR_CRS_STACK_SIZE
	.align		4
.L_40:
        /*011c*/ 	.byte	0x04, 0x1e
        /*011e*/ 	.short	(.L_42 - .L_41)
.L_41:
        /*0120*/ 	.word	0x00000000


	//----- nvinfo : EIATTR_CBANK_PARAM_SIZE
	.align		4
.L_42:
        /*0124*/ 	.byte	0x03, 0x19
        /*0126*/ 	.short	0x0028


	//----- nvinfo : EIATTR_PARAM_CBANK
	.align		4
        /*0128*/ 	.byte	0x04, 0x0a
        /*012a*/ 	.short	(.L_44 - .L_43)
	.align		4
.L_43:
        /*012c*/ 	.word	index@(.nv.constant0.gluon_mma)
        /*0130*/ 	.short	0x0380
        /*0132*/ 	.short	0x0028


	//----- nvinfo : EIATTR_SW_WAR
	.align		4
.L_44:
        /*0134*/ 	.byte	0x04, 0x36
        /*0136*/ 	.short	(.L_46 - .L_45)
.L_45:
        /*0138*/ 	.word	0x00000008
.L_46:


//--------------------- .nv.compat                --------------------------
	.section	.nv.compat,"",@"SHT_CUDA_COMPAT_INFO"
	.align	4
        /*0000*/ 	.byte	0x02, 0x02, 0x02, 0x00, 0x02, 0x05, 0x05, 0x00, 0x02, 0x03, 0x00, 0x00, 0x02, 0x06, 0x01, 0x00


//--------------------- .nv.callgraph             --------------------------
	.section	.nv.callgraph,"",@"SHT_CUDA_CALLGRAPH"
	.align	4
	.sectionentsize	8
	.align		4
        /*0000*/ 	.word	0x00000000
	.align		4
        /*0004*/ 	.word	0xffffffff
	.align		4
        /*0008*/ 	.word	0x00000000
	.align		4
        /*000c*/ 	.word	0xfffffffe
	.align		4
        /*0010*/ 	.word	0x00000000
	.align		4
        /*0014*/ 	.word	0xfffffffd
	.align		4
        /*0018*/ 	.word	0x00000000
	.align		4
        /*001c*/ 	.word	0xfffffffc


//--------------------- .text.gluon_mma           --------------------------
	.section	.text.gluon_mma,"ax",@progbits
	.align	128
        .global         gluon_mma
        .type           gluon_mma,@function
        .size           gluon_mma,(.L_x_15 - gluon_mma)
        .other          gluon_mma,@"STO_CUDA_ENTRY STV_DEFAULT"
gluon_mma:
.text.gluon_mma:
[----:B------:R-:W0:Y:S01]  /*0000*/  LDC R1, c[0x0][0x37c] ;  /* 0x0000df00ff017b82 */ /* 0x000e220000000800 */
[----:B------:R-:W1:Y:S02]  /*0010*/  S2R R3, SR_TID.X ;  /* 0x0000000000037919 */ /* 0x000e640000002100 */
[----:B-1----:R-:W-:-:S13]  /*0020*/  ISETP.GE.U32.AND P1, PT, R3, 0x20, PT ;  /* 0x000000200300780c */ /* 0x002fda0003f26070 */
[----:B------:R-:W-:Y:S05]  /*0030*/  @P1 BRA `(.L_x_0) ;  /* 0x0000000000b81947 */ /* 0x000fea0003800000 */
[----:B------:R-:W1:Y:S01]  /*0040*/  S2UR UR6, SR_CgaCtaId ;  /* 0x00000000000679c3 */ /* 0x000e620000008800 */
[----:B------:R-:W-:Y:S01]  /*0050*/  NOP ;  /* 0x0000000000007918 */ /* 0x000fe20000000000 */
[----:B------:R-:W-:Y:S02]  /*0060*/  UMOV UR4, 0x40 ;  /* 0x0000004000047882 */ /* 0x000fe40000000000 */
[----:B-1----:R-:W-:-:S09]  /*0070*/  ULEA UR4, UR6, UR4, 0x18 ;  /* 0x0000000406047291 */ /* 0x002fd2000f8ec0ff */
[----:B------:R-:W1:Y:S01]  /*0080*/  LDS.U8 R0, [UR4] ;  /* 0x00000004ff007984 */ /* 0x000e620008000000 */
[----:B------:R-:W-:Y:S02]  /*0090*/  UMOV UR4, 0x400 ;  /* 0x0000040000047882 */ /* 0x000fe40000000000 */
[----:B------:R-:W-:Y:S01]  /*00a0*/  ULEA UR4, UR6, UR4, 0x18 ;  /* 0x0000000406047291 */ /* 0x000fe2000f8ec0ff */
[----:B-1----:R-:W-:-:S13]  /*00b0*/  ISETP.NE.AND P0, PT, R0, RZ, PT ;  /* 0x000000ff0000720c */ /* 0x002fda0003f05270 */
[----:B------:R-:W-:Y:S05]  /*00c0*/  @P0 BRA `(.L_x_1) ;  /* 0x00000000007c0947 */ /* 0x000fea0003800000 */
[----:B------:R-:W-:-:S13]  /*00d0*/  ELECT P0, URZ, PT ;  /* 0x0000000000ff782f */ /* 0x000fda0003800000 */
[----:B------:R-:W-:Y:S05]  /*00e0*/  @!P0 BRA `(.L_x_2) ;  /* 0x0000000000848947 */ /* 0x000fea0003800000 */
[----:B------:R-:W-:Y:S01]  /*00f0*/  UMOV UR5, 0x8 ;  /* 0x0000000800057882 */ /* 0x000fe20000000000 */
[----:B------:R-:W-:Y:S02]  /*0100*/  IMAD.MOV.U32 R7, RZ, RZ, 0x1 ;  /* 0x00000001ff077424 */ /* 0x000fe400078e00ff */
[----:B------:R-:W-:Y:S02]  /*0110*/  IMAD.MOV.U32 R5, RZ, RZ, 0xff ;  /* 0x000000ffff057424 */ /* 0x000fe400078e00ff */
[----:B------:R-:W-:Y:S04]  /*0120*/  DEPBAR.LE SB1, 0x36 ;  /* 0x00009d800000791a */ /* 0x000fe80000000000 */
[----:B------:R-:W1:Y:S02]  /*0130*/  UTCATOMSWS.FIND_AND_SET.ALIGN UP0, UR5, UR5 ;  /* 0x00000005000575e3 */ /* 0x000e640008000800 */
[----:B-1----:R-:W-:-:S04]  /*0140*/  PLOP3.LUT P0, PT, PT, PT, UP0, 0x80, 0x8 ;  /* 0x000000000008781c */ /* 0x002fc80003f0f008 */
[----:B------:R-:W-:-:S04]  /*0150*/  SEL R0, RZ, 0xffffffff, !P0 ;  /* 0xffffffffff007807 */ /* 0x000fc80004000000 */
[----:B------:R-:W-:Y:S01]  /*0160*/  ISETP.NE.AND P0, PT, R0, RZ, PT ;  /* 0x000000ff0000720c */ /* 0x000fe20003f05270 */
[----:B------:R-:W-:-:S12]  /*0170*/  IMAD.U32 R0, RZ, RZ, UR5 ;  /* 0x00000005ff007e24 */ /* 0x000fd8000f8e00ff */
[----:B------:R-:W-:Y:S05]  /*0180*/  @P0 BRA `(.L_x_3) ;  /* 0x0000000000240947 */ /* 0x000fea0003800000 */
.L_x_4:
[----:B------:R-:W-:Y:S05]  /*0190*/  NANOSLEEP 0x64 ;  /* 0x000000640000795d */ /* 0x000fea0003800000 */
[----:B------:R-:W-:-:S05]  /*01a0*/  UMOV UR5, 0x8 ;  /* 0x0000000800057882 */ /* 0x000fca0000000000 */
[----:B------:R-:W-:Y:S04]  /*01b0*/  DEPBAR.LE SB1, 0x36 ;  /* 0x00009d800000791a */ /* 0x000fe80000000000 */
[----:B------:R-:W1:Y:S02]  /*01c0*/  UTCATOMSWS.FIND_AND_SET.ALIGN UP0, UR5, UR5 ;  /* 0x00000005000575e3 */ /* 0x000e640008000800 */
[----:B-1----:R-:W-:-:S04]  /*01d0*/  PLOP3.LUT P0, PT, PT, PT, UP0, 0x80, 0x8 ;  /* 0x000000000008781c */ /* 0x002fc80003f0f008 */
[----:B------:R-:W-:-:S04]  /*01e0*/  SEL R0, RZ, 0xffffffff, !P0 ;  /* 0xffffffffff007807 */ /* 0x000fc80004000000 */
[----:B------:R-:W-:Y:S01]  /*01f0*/  ISETP.NE.AND P0, PT, R0, RZ, PT ;  /* 0x000000ff0000720c */ /* 0x000fe20003f05270 */
[----:B------:R-:W-:-:S12]  /*0200*/  IMAD.U32 R0, RZ, RZ, UR5 ;  /* 0x00000005ff007e24 */ /* 0x000fd8000f8e00ff */
[----:B------:R-:W-:Y:S05]  /*0210*/  @!P0 BRA `(.L_x_4) ;  /* 0xfffffffc00dc8947 */ /* 0x000fea000383ffff */
.L_x_3:
[C---:B------:R-:W-:Y:S01]  /*0220*/  VIADD R4, R0.reuse, 0x10 ;  /* 0x0000001000047836 */ /* 0x040fe20000000000 */
[----:B------:R-:W-:Y:S01]  /*0230*/  UMOV UR5, 0x50 ;  /* 0x0000005000057882 */ /* 0x000fe20000000000 */
[----:B------:R-:W-:Y:S01]  /*0240*/  SHF.L.U32 R2, R5, R0, RZ ;  /* 0x0000000005027219 */ /* 0x000fe200000006ff */
[----:B------:R-:W-:Y:S01]  /*0250*/  ULEA UR5, UR6, UR5, 0x18 ;  /* 0x0000000506057291 */ /* 0x000fe2000f8ec0ff */
[----:B------:R-:W-:Y:S01]  /*0260*/  IMAD.SHL.U32 R0, R0, 0x20, RZ ;  /* 0x0000002000007824 */ /* 0x000fe200078e00ff */
[----:B------:R-:W-:-:S04]  /*0270*/  SHF.L.U32 R5, R7, R4, RZ ;  /* 0x0000000407057219 */ /* 0x000fc800000006ff */
[----:B------:R-:W-:-:S05]  /*0280*/  LOP3.LUT R2, R5, R2, RZ, 0xfc, !PT ;  /* 0x0000000205027212 */ /* 0x000fca00078efcff */
[----:B------:R1:W-:Y:S04]  /*0290*/  ATOMS.OR RZ, [UR5], R2 ;  /* 0x00000002ffff798c */ /* 0x0003e8000b000005 */
[----:B------:R1:W-:Y:S01]  /*02a0*/  STS [UR4], R0 ;  /* 0x00000000ff007988 */ /* 0x0003e20008000804 */
[----:B------:R-:W-:Y:S05]  /*02b0*/  BRA `(.L_x_2) ;  /* 0x0000000000107947 */ /* 0x000fea0003800000 */
.L_x_1:
[----:B------:R-:W-:Y:S01]  /*02c0*/  IMAD.MOV.U32 R0, RZ, RZ, -0x1 ;  /* 0xffffffffff007424 */ /* 0x000fe200078e00ff */
[----:B------:R-:W-:-:S04]  /*02d0*/  MOV R4, 0x300 ;  /* 0x0000030000047802 */ /* 0x000fc80000000f00 */
[----:B------:R1:W-:Y:S03]  /*02e0*/  STS [UR4], R0 ;  /* 0x00000000ff007988 */ /* 0x0003e60008000804 */
[----:B01----:R-:W-:Y:S05]  /*02f0*/  CALL.REL.NOINC `($__internal_1_$__cuda_sm10x_tcgen05_guardrail_trap_phase_invalid_during_alloc) ;  /* 0x0000002000407944 */ /* 0x003fea0003c00000 */
.L_x_2:
[----:B------:R-:W-:Y:S05]  /*0300*/  WARPSYNC.ALL ;  /* 0x0000000000007948 */ /* 0x000fea0003800000 */
[----:B------:R-:W-:Y:S01]  /*0310*/  NOP ;  /* 0x0000000000007918 */ /* 0x000fe20000000000 */
.L_x_0:
[----:B------:R-:W2:Y:S08]  /*0320*/  S2UR UR9, SR_CgaCtaId ;  /* 0x00000000000979c3 */ /* 0x000eb00000008800 */
[----:B------:R-:W-:Y:S01]  /*0330*/  BAR.SYNC.DEFER_BLOCKING 0x0 ;  /* 0x0000000000007b1d */ /* 0x000fe20000010000 */
[----:B-1----:R-:W-:Y:S02]  /*0340*/  SHF.R.U32.HI R0, RZ, 0x5, R3 ;  /* 0x00000005ff007819 */ /* 0x002fe40000011603 */
[----:B------:R-:W-:-:S02]  /*0350*/  LOP3.LUT R35, R3, 0xe0, RZ, 0xc0, !PT ;  /* 0x000000e003237812 */ /* 0x000fc400078ec0ff */
[----:B------:R-:W-:Y:S01]  /*0360*/  SGXT.U32 R0, R0, 0x3 ;  /* 0x000000030000781a */ /* 0x000fe20000000000 */
[----:B------:R-:W-:Y:S02]  /*0370*/  UMOV UR4, 0x400 ;  /* 0x0000040000047882 */ /* 0x000fe40000000000 */
[----:B------:R-:W1:Y:S01]  /*0380*/  LDC.64 R20, c[0x0][0x380] ;  /* 0x0000e000ff147b82 */ /* 0x000e620000000a00 */
[----:B------:R-:W-:Y:S01]  /*0390*/  IMAD.SHL.U32 R2, R35, 0x2, RZ ;  /* 0x0000000223027824 */ /* 0x000fe200078e00ff */
[C---:B------:R-:W-:Y:S01]  /*03a0*/  LOP3.LUT R37, R0.reuse, 0x8, RZ, 0xfc, !PT ;  /* 0x0000000800257812 */ /* 0x040fe200078efcff */
[----:B------:R-:W3:Y:S01]  /*03b0*/  LDCU.64 UR20, c[0x0][0x358] ;  /* 0x00006b00ff1477ac */ /* 0x000ee20008000a00 */
[C---:B------:R-:W-:Y:S02]  /*03c0*/  LOP3.LUT R39, R0.reuse, 0x10, RZ, 0xfc, !PT ;  /* 0x0000001000277812 */ /* 0x040fe400078efcff */
[C---:B------:R-:W-:Y:S02]  /*03d0*/  LOP3.LUT R41, R0.reuse, 0x18, RZ, 0xfc, !PT ;  /* 0x0000001800297812 */ /* 0x040fe400078efcff */
[C---:B------:R-:W-:Y:S01]  /*03e0*/  LOP3.LUT R43, R0.reuse, 0x20, RZ, 0xfc, !PT ;  /* 0x00000020002b7812 */ /* 0x040fe200078efcff */
[----:B------:R-:W4:Y:S01]  /*03f0*/  LDC.64 R52, c[0x0][0x388] ;  /* 0x0000e200ff347b82 */ /* 0x000f220000000a00 */
[C---:B------:R-:W-:Y:S01]  /*0400*/  LOP3.LUT R45, R0.reuse, 0x28, RZ, 0xfc, !PT ;  /* 0x00000028002d7812 */ /* 0x040fe200078efcff */
[----:B------:R-:W-:Y:S01]  /*0410*/  IMAD.SHL.U32 R18, R41, 0x40, RZ ;  /* 0x0000004029127824 */ /* 0x000fe200078e00ff */
[C---:B------:R-:W-:Y:S01]  /*0420*/  LOP3.LUT R47, R0.reuse, 0x30, RZ, 0xfc, !PT ;  /* 0x00000030002f7812 */ /* 0x040fe200078efcff */
[----:B------:R-:W-:Y:S01]  /*0430*/  IMAD.SHL.U32 R22, R43, 0x40, RZ ;  /* 0x000000402b167824 */ /* 0x000fe200078e00ff */
[----:B------:R-:W-:Y:S01]  /*0440*/  LOP3.LUT R49, R0, 0x38, RZ, 0xfc, !PT ;  /* 0x0000003800317812 */ /* 0x000fe200078efcff */
[----:B------:R-:W-:Y:S01]  /*0450*/  IMAD.SHL.U32 R0, R37, 0x40, RZ ;  /* 0x0000004025007824 */ /* 0x000fe200078e00ff */
[----:B--2---:R-:W-:Y:S01]  /*0460*/  ULEA UR10, UR9, UR4, 0x18 ;  /* 0x00000004090a7291 */ /* 0x004fe2000f8ec0ff */
[----:B------:R-:W-:Y:S01]  /*0470*/  LOP3.LUT R69, R3, 0x1f, RZ, 0xc0, !PT ;  /* 0x0000001f03457812 */ /* 0x000fe200078ec0ff */
[----:B------:R-:W-:-:S02]  /*0480*/  IMAD.SHL.U32 R24, R45, 0x40, RZ ;  /* 0x000000402d187824 */ /* 0x000fc400078e00ff */
[----:B------:R-:W-:Y:S02]  /*0490*/  IMAD.SHL.U32 R26, R47, 0x40, RZ ;  /* 0x000000402f1a7824 */ /* 0x000fe400078e00ff */
[----:B------:R-:W-:Y:S01]  /*04a0*/  IMAD.SHL.U32 R28, R49, 0x40, RZ ;  /* 0x00000040311c7824 */ /* 0x000fe200078e00ff */
[-C--:B-1----:R-:W-:Y:S02]  /*04b0*/  LEA R6, P6, R37, R20.reuse, 0x7 ;  /* 0x0000001425067211 */ /* 0x082fe400078c38ff */
[-C--:B------:R-:W-:Y:S02]  /*04c0*/  LEA R4, P0, R35, R20.reuse, 0x2 ;  /* 0x0000001423047211 */ /* 0x080fe400078010ff */
[-C--:B------:R-:W-:Y:S02]  /*04d0*/  LEA.HI.X R7, R0, R21.reuse, RZ, 0x1, P6 ;  /* 0x0000001500077211 */ /* 0x080fe400030f0cff */
[----:B------:R-:W1:Y:S01]  /*04e0*/  LDS R0, [UR10] ;  /* 0x0000000aff007984 */ /* 0x000e620008000800 */
[----:B------:R-:W-:Y:S01]  /*04f0*/  LEA.HI.X R5, R2, R21, RZ, 0x1, P0 ;  /* 0x0000001502057211 */ /* 0x000fe200000f0cff */
[C---:B------:R-:W-:Y:S01]  /*0500*/  IMAD.SHL.U32 R2, R39.reuse, 0x40, RZ ;  /* 0x0000004027027824 */ /* 0x040fe200078e00ff */
[-C--:B------:R-:W-:Y:S01]  /*0510*/  LEA R8, P5, R39, R20.reuse, 0x7 ;  /* 0x0000001427087211 */ /* 0x080fe200078a38ff */
[----:B------:R-:W-:Y:S01]  /*0520*/  IMAD.WIDE.U32 R6, R69, 0x2, R6 ;  /* 0x0000000245067825 */ /* 0x000fe200078e0006 */
[----:B------:R-:W-:Y:S01]  /*0530*/  BAR.SYNC.DEFER_BLOCKING 0x0 ;  /* 0x0000000000007b1d */ /* 0x000fe20000010000 */
[----:B------:R-:W-:-:S02]  /*0540*/  LEA R10, P4, R41, R20, 0x7 ;  /* 0x00000014290a7211 */ /* 0x000fc400078838ff */
[-C--:B------:R-:W-:Y:S01]  /*0550*/  LEA.HI.X R9, R2, R21.reuse, RZ, 0x1, P5 ;  /* 0x0000001502097211 */ /* 0x080fe200028f0cff */
[----:B------:R-:W-:Y:S01]  /*0560*/  IMAD.WIDE.U32 R4, R69, 0x2, R4 ;  /* 0x0000000245047825 */ /* 0x000fe200078e0004 */
[-C--:B------:R-:W-:Y:S02]  /*0570*/  LEA R12, P3, R43, R20.reuse, 0x7 ;  /* 0x000000142b0c7211 */ /* 0x080fe400078638ff */
[-C--:B------:R-:W-:Y:S02]  /*0580*/  LEA R14, P2, R45, R20.reuse, 0x7 ;  /* 0x000000142d0e7211 */ /* 0x080fe400078438ff */
[-C--:B------:R-:W-:Y:S02]  /*0590*/  LEA R16, P0, R47, R20.reuse, 0x7 ;  /* 0x000000142f107211 */ /* 0x080fe400078038ff */
[----:B------:R-:W-:Y:S01]  /*05a0*/  LEA R20, P6, R49, R20, 0x7 ;  /* 0x0000001431147211 */ /* 0x000fe200078c38ff */
[----:B------:R-:W-:Y:S01]  /*05b0*/  IMAD.WIDE.U32 R8, R69, 0x2, R8 ;  /* 0x0000000245087825 */ /* 0x000fe200078e0008 */
[----:B------:R-:W-:-:S02]  /*05c0*/  LEA.HI.X R11, R18, R21, RZ, 0x1, P4 ;  /* 0x00000015120b7211 */ /* 0x000fc400020f0cff */
[-C--:B------:R-:W-:Y:S02]  /*05d0*/  LEA.HI.X R13, R22, R21.reuse, RZ, 0x1, P3 ;  /* 0x00000015160d7211 */ /* 0x080fe400018f0cff */
[-C--:B------:R-:W-:Y:S02]  /*05e0*/  LEA.HI.X R15, R24, R21.reuse, RZ, 0x1, P2 ;  /* 0x00000015180f7211 */ /* 0x080fe400010f0cff */
[-C--:B------:R-:W-:Y:S02]  /*05f0*/  LEA.HI.X R17, R26, R21.reuse, RZ, 0x1, P0 ;  /* 0x000000151a117211 */ /* 0x080fe400000f0cff */
[----:B------:R-:W-:Y:S01]  /*0600*/  LEA.HI.X R21, R28, R21, RZ, 0x1, P6 ;  /* 0x000000151c157211 */ /* 0x000fe200030f0cff */
[C---:B------:R-:W-:Y:S01]  /*0610*/  IMAD.WIDE.U32 R10, R69.reuse, 0x2, R10 ;  /* 0x00000002450a7825 */ /* 0x040fe200078e000a */
[----:B---3--:R-:W5:Y:S03]  /*0620*/  LDG.E.U16 R51, desc[UR20][R4.64] ;  /* 0x0000001404337981 */ /* 0x008f66000c1e1500 */
[C---:B------:R-:W-:Y:S01]  /*0630*/  IMAD.WIDE.U32 R12, R69.reuse, 0x2, R12 ;  /* 0x00000002450c7825 */ /* 0x040fe200078e000c */
[----:B------:R2:W5:Y:S04]  /*0640*/  LDG.E.U16 R18, desc[UR20][R4.64+0x40] ;  /* 0x0000401404127981 */ /* 0x000568000c1e1500 */
[----:B------:R-:W5:Y:S04]  /*0650*/  LDG.E.U16 R22, desc[UR20][R8.64] ;  /* 0x0000001408167981 */ /* 0x000f68000c1e1500 */
[----:B------:R3:W5:Y:S01]  /*0660*/  LDG.E.U16 R24, desc[UR20][R8.64+0x40] ;  /* 0x0000401408187981 */ /* 0x000762000c1e1500 */
[----:B--2---:R-:W-:-:S03]  /*0670*/  IMAD.WIDE.U32 R4, R69, 0x2, R14 ;  /* 0x0000000245047825 */ /* 0x004fc600078e000e */
[----:B------:R-:W5:Y:S01]  /*0680*/  LDG.E.U16 R25, desc[UR20][R6.64] ;  /* 0x0000001406197981 */ /* 0x000f62000c1e1500 */
[----:B------:R-:W-:-:S03]  /*0690*/  IMAD.WIDE.U32 R14, R69, 0x2, R20 ;  /* 0x00000002450e7825 */ /* 0x000fc600078e0014 */
[----:B------:R2:W5:Y:S01]  /*06a0*/  LDG.E.U16 R19, desc[UR20][R6.64+0x40] ;  /* 0x0000401406137981 */ /* 0x000562000c1e1500 */
[----:B---3--:R-:W-:Y:S01]  /*06b0*/  IMAD R9, R35, 0x2, R69 ;  /* 0x0000000223097824 */ /* 0x008fe200078e0245 */
[----:B------:R-:W-:Y:S02]  /*06c0*/  SHF.R.U32.HI R70, RZ, 0x1, R35 ;  /* 0x00000001ff467819 */ /* 0x000fe40000011623 */
[----:B------:R3:W5:Y:S01]  /*06d0*/  LDG.E.U16 R23, desc[UR20][R10.64] ;  /* 0x000000140a177981 */ /* 0x000762000c1e1500 */
[----:B------:R-:W-:Y:S01]  /*06e0*/  IMAD.SHL.U32 R9, R9, 0x2, RZ ;  /* 0x0000000209097824 */ /* 0x000fe200078e00ff */
[----:B-1----:R-:W-:Y:S02]  /*06f0*/  R2UR UR11, R0 ;  /* 0x00000000000b72ca */ /* 0x002fe400000e0000 */
[----:B------:R3:W5:Y:S01]  /*0700*/  LDG.E.U16 R27, desc[UR20][R10.64+0x40] ;  /* 0x000040140a1b7981 */ /* 0x000762000c1e1500 */
[----:B--2---:R-:W-:-:S03]  /*0710*/  IMAD.WIDE.U32 R6, R69, 0x2, R16 ;  /* 0x0000000245067825 */ /* 0x004fc600078e0010 */
[----:B------:R3:W5:Y:S01]  /*0720*/  LDG.E.U16 R26, desc[UR20][R12.64] ;  /* 0x000000140c1a7981 */ /* 0x000762000c1e1500 */
[----:B----4-:R-:W-:-:S03]  /*0730*/  LEA R20, P2, R35, R52, 0x4 ;  /* 0x0000003423147211 */ /* 0x010fc600078420ff */
[----:B------:R3:W5:Y:S01]  /*0740*/  LDG.E.U16 R28, desc[UR20][R12.64+0x40] ;  /* 0x000040140c1c7981 */ /* 0x000762000c1e1500 */
[----:B------:R-:W-:-:S03]  /*0750*/  IMAD.SHL.U32 R80, R35, 0x8, RZ ;  /* 0x0000000823507824 */ /* 0x000fc600078e00ff */
[----:B------:R3:W5:Y:S01]  /*0760*/  LDG.E.U16 R29, desc[UR20][R4.64] ;  /* 0x00000014041d7981 */ /* 0x000762000c1e1500 */
[----:B------:R-:W-:-:S03]  /*0770*/  LOP3.LUT R36, R9, R70, RZ, 0x3c, !PT ;  /* 0x0000004609247212 */ /* 0x000fc600078e3cff */
[----:B------:R3:W5:Y:S04]  /*0780*/  LDG.E.U16 R31, desc[UR20][R4.64+0x40] ;  /* 0x00004014041f7981 */ /* 0x000768000c1e1500 */
[----:B------:R3:W5:Y:S04]  /*0790*/  LDG.E.U16 R30, desc[UR20][R6.64] ;  /* 0x00000014061e7981 */ /* 0x000768000c1e1500 */
[----:B------:R3:W5:Y:S04]  /*07a0*/  LDG.E.U16 R32, desc[UR20][R6.64+0x40] ;  /* 0x0000401406207981 */ /* 0x000768000c1e1500 */
[----:B------:R3:W5:Y:S04]  /*07b0*/  LDG.E.U16 R33, desc[UR20][R14.64] ;  /* 0x000000140e217981 */ /* 0x000768000c1e1500 */
[----:B------:R3:W5:Y:S01]  /*07c0*/  LDG.E.U16 R34, desc[UR20][R14.64+0x40] ;  /* 0x000040140e227981 */ /* 0x000762000c1e1500 */
[----:B------:R-:W-:Y:S05]  /*07d0*/  @P1 BRA `(.L_x_5) ;  /* 0x0000000000181947 */ /* 0x000fea0003800000 */
[----:B------:R-:W-:Y:S01]  /*07e0*/  ELECT P0, URZ, PT ;  /* 0x0000000000ff782f */ /* 0x000fe20003800000 */
[----:B------:R-:W-:Y:S01]  /*07f0*/  IMAD.MOV.U32 R0, RZ, RZ, 0x1 ;  /* 0x00000001ff007424 */ /* 0x000fe200078e00ff */
[----:B------:R-:W-:Y:S01]  /*0800*/  UMOV UR4, 0x40 ;  /* 0x0000004000047882 */ /* 0x000fe20000000000 */
[----:B------:R-:W-:Y:S01]  /*0810*/  UVIRTCOUNT.DEALLOC.SMPOOL 0x80 ;  /* 0x000000800000784c */ /* 0x000fe20000000000 */
[----:B------:R-:W-:-:S09]  /*0820*/  ULEA UR4, UR9, UR4, 0x18 ;  /* 0x0000000409047291 */ /* 0x000fd2000f8ec0ff */
[----:B------:R1:W-:Y:S03]  /*0830*/  @P0 STS.U8 [UR4], R0 ;  /* 0x00000000ff000988 */ /* 0x0003e60008000004 */
.L_x_5:
[C---:B------:R-:W-:Y:S01]  /*0840*/  IMAD.SHL.U32 R72, R37.reuse, 0x100, RZ ;  /* 0x0000010025487824 */ /* 0x040fe200078e00ff */
[-C--:B------:R-:W-:Y:S01]  /*0850*/  LEA R16, P6, R37, R52.reuse, 0x9 ;  /* 0x0000003425107211 */ /* 0x080fe200078c48ff */
[----:B------:R-:W-:Y:S01]  /*0860*/  IMAD.SHL.U32 R78, R39, 0x100, RZ ;  /* 0x00000100274e7824 */ /* 0x000fe200078e00ff */
[-C--:B------:R-:W-:Y:S01]  /*0870*/  LEA.HI.X R21, R80, R53.reuse, RZ, 0x1, P2 ;  /* 0x0000003550157211 */ /* 0x080fe200010f0cff */
[----:B------:R-:W-:Y:S01]  /*0880*/  IMAD.SHL.U32 R76, R41, 0x100, RZ ;  /* 0x00000100294c7824 */ /* 0x000fe200078e00ff */
[----:B------:R-:W-:Y:S01]  /*0890*/  LEA.HI.X R17, R72, R53, RZ, 0x1, P6 ;  /* 0x0000003548117211 */ /* 0x000fe200030f0cff */
[----:B------:R-:W-:Y:S01]  /*08a0*/  IMAD.SHL.U32 R74, R43, 0x100, RZ ;  /* 0x000001002b4a7824 */ /* 0x000fe200078e00ff */
[-C--:B---3--:R-:W-:Y:S01]  /*08b0*/  LEA R4, P5, R39, R52.reuse, 0x9 ;  /* 0x0000003427047211 */ /* 0x088fe200078a48ff */
[----:B-1----:R-:W-:Y:S01]  /*08c0*/  IMAD.SHL.U32 R0, R45, 0x100, RZ ;  /* 0x000001002d007824 */ /* 0x002fe200078e00ff */
[-C--:B------:R-:W-:Y:S01]  /*08d0*/  LEA R6, P4, R41, R52.reuse, 0x9 ;  /* 0x0000003429067211 */ /* 0x080fe200078848ff */
[----:B------:R-:W-:Y:S01]  /*08e0*/  IMAD.SHL.U32 R2, R47, 0x100, RZ ;  /* 0x000001002f027824 */ /* 0x000fe200078e00ff */
[-C--:B------:R-:W-:Y:S01]  /*08f0*/  LEA R8, P3, R43, R52.reuse, 0x9 ;  /* 0x000000342b087211 */ /* 0x080fe200078648ff */
[----:B------:R-:W-:Y:S01]  /*0900*/  IMAD.SHL.U32 R68, R49, 0x100, RZ ;  /* 0x0000010031447824 */ /* 0x000fe200078e00ff */
[-C--:B------:R-:W-:Y:S01]  /*0910*/  LEA R10, P2, R45, R52.reuse, 0x9 ;  /* 0x000000342d0a7211 */ /* 0x080fe200078448ff */
[----:B------:R-:W-:Y:S01]  /*0920*/  IMAD.WIDE.U32 R20, R69, 0x2, R20 ;  /* 0x0000000245147825 */ /* 0x000fe200078e0014 */
[-C--:B------:R-:W-:Y:S01]  /*0930*/  LEA R12, P0, R47, R52.reuse, 0x9 ;  /* 0x000000342f0c7211 */ /* 0x080fe200078048ff */
[----:B-----5:R1:W-:Y:S01]  /*0940*/  STS.U16 [R36+UR10+0x8000], R51 ;  /* 0x0080003324007988 */ /* 0x0203e2000800040a */
[----:B------:R-:W-:-:S02]  /*0950*/  LEA R14, P6, R49, R52, 0x9 ;  /* 0x00000034310e7211 */ /* 0x000fc400078c48ff */
[-C--:B------:R-:W-:Y:S01]  /*0960*/  LEA.HI.X R5, R78, R53.reuse, RZ, 0x1, P5 ;  /* 0x000000354e057211 */ /* 0x080fe200028f0cff */
[C---:B------:R-:W-:Y:S01]  /*0970*/  IMAD.WIDE.U32 R16, R69.reuse, 0x2, R16 ;  /* 0x0000000245107825 */ /* 0x040fe200078e0010 */
[-C--:B------:R-:W-:Y:S01]  /*0980*/  LEA.HI.X R7, R76, R53.reuse, RZ, 0x1, P4 ;  /* 0x000000354c077211 */ /* 0x080fe200020f0cff */
[----:B------:R-:W2:Y:S01]  /*0990*/  LDG.E.U16 R35, desc[UR20][R20.64] ;  /* 0x0000001414237981 */ /* 0x000ea2000c1e1500 */
[-C--:B------:R-:W-:Y:S02]  /*09a0*/  LEA.HI.X R9, R74, R53.reuse, RZ, 0x1, P3 ;  /* 0x000000354a097211 */ /* 0x080fe400018f0cff */
[-C--:B------:R-:W-:Y:S01]  /*09b0*/  LEA.HI.X R11, R0, R53.reuse, RZ, 0x1, P2 ;  /* 0x00000035000b7211 */ /* 0x080fe200010f0cff */
[----:B------:R-:W3:Y:S01]  /*09c0*/  LDG.E.U16 R39, desc[UR20][R20.64+0x80] ;  /* 0x0000801414277981 */ /* 0x000ee2000c1e1500 */
[-C--:B------:R-:W-:Y:S02]  /*09d0*/  LEA.HI.X R13, R2, R53.reuse, RZ, 0x1, P0 ;  /* 0x00000035020d7211 */ /* 0x080fe400000f0cff */
[----:B------:R-:W-:Y:S01]  /*09e0*/  LEA.HI.X R15, R68, R53, RZ, 0x1, P6 ;  /* 0x00000035440f7211 */ /* 0x000fe200030f0cff */
[C---:B------:R-:W-:Y:S01]  /*09f0*/  IMAD.WIDE.U32 R4, R69.reuse, 0x2, R4 ;  /* 0x0000000245047825 */ /* 0x040fe200078e0004 */
[----:B------:R-:W4:Y:S03]  /*0a00*/  LDG.E.U16 R41, desc[UR20][R20.64+0x100] ;  /* 0x0001001414297981 */ /* 0x000f26000c1e1500 */
[C---:B------:R-:W-:Y:S01]  /*0a10*/  IMAD.WIDE.U32 R6, R69.reuse, 0x2, R6 ;  /* 0x0000000245067825 */ /* 0x040fe200078e0006 */
[----:B------:R-:W2:Y:S03]  /*0a20*/  LDG.E.U16 R43, desc[UR20][R20.64+0x180] ;  /* 0x00018014142b7981 */ /* 0x000ea6000c1e1500 */
[C---:B------:R-:W-:Y:S01]  /*0a30*/  IMAD.WIDE.U32 R8, R69.reuse, 0x2, R8 ;  /* 0x0000000245087825 */ /* 0x040fe200078e0008 */
[----:B------:R-:W2:Y:S03]  /*0a40*/  LDG.E.U16 R45, desc[UR20][R16.64] ;  /* 0x00000014102d7981 */ /* 0x000ea6000c1e1500 */
[C---:B------:R-:W-:Y:S01]  /*0a50*/  IMAD.WIDE.U32 R10, R69.reuse, 0x2, R10 ;  /* 0x00000002450a7825 */ /* 0x040fe200078e000a */
[----:B------:R-:W2:Y:S03]  /*0a60*/  LDG.E.U16 R47, desc[UR20][R16.64+0x80] ;  /* 0x00008014102f7981 */ /* 0x000ea6000c1e1500 */
[C---:B------:R-:W-:Y:S01]  /*0a70*/  IMAD.WIDE.U32 R12, R69.reuse, 0x2, R12 ;  /* 0x00000002450c7825 */ /* 0x040fe200078e000c */
[----:B------:R-:W2:Y:S03]  /*0a80*/  LDG.E.U16 R49, desc[UR20][R16.64+0x100] ;  /* 0x0001001410317981 */ /* 0x000ea6000c1e1500 */
[----:B------:R-:W-:Y:S01]  /*0a90*/  IMAD.WIDE.U32 R14, R69, 0x2, R14 ;  /* 0x00000002450e7825 */ /* 0x000fe200078e000e */
[----:B-1----:R-:W2:Y:S04]  /*0aa0*/  LDG.E.U16 R51, desc[UR20][R16.64+0x180] ;  /* 0x0001801410337981 */ /* 0x002ea8000c1e1500 */
[----:B------:R-:W2:Y:S04]  /*0ab0*/  LDG.E.U16 R37, desc[UR20][R20.64+0x40] ;  /* 0x0000401414257981 */ /* 0x000ea8000c1e1500 */
[----:B------:R-:W2:Y:S04]  /*0ac0*/  LDG.E.U16 R38, desc[UR20][R20.64+0xc0] ;  /* 0x0000c01414267981 */ /* 0x000ea8000c1e1500 */
[----:B------:R-:W3:Y:S04]  /*0ad0*/  LDG.E.U16 R40, desc[UR20][R20.64+0x140] ;  /* 0x0001401414287981 */ /* 0x000ee8000c1e1500 */
[----:B------:R-:W4:Y:S04]  /*0ae0*/  LDG.E.U16 R42, desc[UR20][R20.64+0x1c0] ;  /* 0x0001c014142a7981 */ /* 0x000f28000c1e1500 */
        /* <DEDUP_REMOVED lines=30> */
[----:B------:R1:W-:Y:S04]  /*0cd0*/  STS.U16 [R36+UR10+0x8400], R25 ;  /* 0x0084001924007988 */ /* 0x0003e8000800040a */
        /* <DEDUP_REMOVED lines=10> */
[----:B-1----:R-:W4:Y:S04]  /*0d80*/  LDG.E.U16 R25, desc[UR20][R10.64+0x40] ;  /* 0x000040140a197981 */ /* 0x002f28000c1e1500 */
[----:B------:R-:W4:Y:S04]  /*0d90*/  LDG.E.U16 R82, desc[UR20][R10.64+0xc0] ;  /* 0x0000c0140a527981 */ /* 0x000f28000c1e1500 */
[----:B------:R-:W4:Y:S04]  /*0da0*/  LDG.E.U16 R4, desc[UR20][R10.64+0x140] ;  /* 0x000140140a047981 */ /* 0x000f28000c1e1500 */
[----:B------:R1:W4:Y:S04]  /*0db0*/  LDG.E.U16 R5, desc[UR20][R10.64+0x1c0] ;  /* 0x0001c0140a057981 */ /* 0x000328000c1e1500 */
[----:B------:R-:W4:Y:S04]  /*0dc0*/  LDG.E.U16 R84, desc[UR20][R12.64+0x40] ;  /* 0x000040140c547981 */ /* 0x000f28000c1e1500 */
[----:B------:R-:W4:Y:S04]  /*0dd0*/  LDG.E.U16 R86, desc[UR20][R12.64+0xc0] ;  /* 0x0000c0140c567981 */ /* 0x000f28000c1e1500 */
[----:B------:R-:W4:Y:S04]  /*0de0*/  LDG.E.U16 R6, desc[UR20][R12.64+0x140] ;  /* 0x000140140c067981 */ /* 0x000f28000c1e1500 */
[----:B------:R-:W4:Y:S04]  /*0df0*/  LDG.E.U16 R7, desc[UR20][R12.64+0x1c0] ;  /* 0x0001c0140c077981 */ /* 0x000f28000c1e1500 */
[----:B------:R-:W4:Y:S04]  /*0e00*/  LDG.E.U16 R8, desc[UR20][R14.64+0x40] ;  /* 0x000040140e087981 */ /* 0x000f28000c1e1500 */
[----:B------:R-:W4:Y:S04]  /*0e10*/  LDG.E.U16 R9, desc[UR20][R14.64+0xc0] ;  /* 0x0000c0140e097981 */ /* 0x000f28000c1e1500 */
[----:B------:R-:W4:Y:S04]  /*0e20*/  LDG.E.U16 R88, desc[UR20][R14.64+0x140] ;  /* 0x000140140e587981 */ /* 0x000f28000c1e1500 */
[----:B------:R-:W4:Y:S01]  /*0e30*/  LDG.E.U16 R90, desc[UR20][R14.64+0x1c0] ;  /* 0x0001c0140e5a7981 */ /* 0x000f22000c1e1500 */
[----:B------:R-:W-:Y:S01]  /*0e40*/  LOP3.LUT P2, RZ, R3, 0xff, RZ, 0xc0, !PT ;  /* 0x000000ff03ff7812 */ /* 0x000fe2000784c0ff */
[----:B------:R-:W-:Y:S01]  /*0e50*/  UMOV UR4, 0x1 ;  /* 0x0000000100047882 */ /* 0x000fe20000000000 */
[----:B-1----:R-:W-:-:S11]  /*0e60*/  LOP3.LUT R11, R36, 0x40, RZ, 0x3c, !PT ;  /* 0x00000040240b7812 */ /* 0x002fd600078e3cff */
[----:B------:R-:W-:-:S05]  /*0e70*/  VOTEU.ALL UP0, P2 ;  /* 0x0000000000ff7886 */ /* 0x000fca0001000000 */
[----:B------:R-:W-:-:S04]  /*0e80*/  @!UP0 UIADD3 UR4, UPT, UPT, -UR4, 0x100000, URZ ;  /* 0x0010000004048890 */ /* 0x000fc8000fffe1ff */
[----:B------:R-:W-:Y:S02]  /*0e90*/  @!UP0 USHF.L.U32 UR5, UR4, 0xb, URZ ;  /* 0x0000000b04058899 */ /* 0x000fe400080006ff */
[----:B------:R-:W-:Y:S01]  /*0ea0*/  @!UP0 USHF.L.U32 UR4, UR4, 0x1, URZ ;  /* 0x0000000104048899 */ /* 0x000fe200080006ff */
[----:B------:R-:W-:Y:S01]  /*0eb0*/  SHF.R.U32.HI R10, RZ, 0x5, R3 ;  /* 0x00000005ff0a7819 */ /* 0x000fe20000011603 */
[----:B------:R-:W-:Y:S01]  /*0ec0*/  STS.U16 [R36+UR10+0x8800], R22 ;  /* 0x0088001624007988 */ /* 0x000fe2000800040a */
[----:B------:R-:W-:-:S03]  /*0ed0*/  VOTEU.ALL UP1, P2 ;  /* 0x0000000000ff7886 */ /* 0x000fc60001020000 */
[----:B------:R-:W-:Y:S01]  /*0ee0*/  STS.U16 [R36+UR10+0x8c00], R23 ;  /* 0x008c001724007988 */ /* 0x000fe2000800040a */
[----:B------:R-:W-:-:S03]  /*0ef0*/  R2UR UR8, R10 ;  /* 0x000000000a0872ca */ /* 0x000fc600000e0000 */
[----:B------:R-:W-:Y:S04]  /*0f00*/  STS.U16 [R36+UR10+0x9000], R26 ;  /* 0x0090001a24007988 */ /* 0x000fe8000800040a */
        /* <DEDUP_REMOVED lines=11> */
[----:B--2---:R-:W-:Y:S04]  /*0fc0*/  STS.U16 [R36+UR10], R35 ;  /* 0x0000002324007988 */ /* 0x004fe8000800040a */
[----:B---3--:R-:W-:Y:S04]  /*0fd0*/  STS.U16 [R36+UR10+0x2000], R39 ;  /* 0x0020002724007988 */ /* 0x008fe8000800040a */
[----:B----4-:R-:W-:Y:S04]  /*0fe0*/  STS.U16 [R36+UR10+0x4000], R41 ;  /* 0x0040002924007988 */ /* 0x010fe8000800040a */
        /* <DEDUP_REMOVED lines=29> */
[----:B------:R-:W-:Y:S04]  /*11c0*/  STS.U16 [R11+UR10], R37 ;  /* 0x000000250b007988 */ /* 0x000fe8000800040a */
        /* <DEDUP_REMOVED lines=21> */
[----:B------:R1:W-:Y:S04]  /*1320*/  STS.U16 [R11+UR10+0x5400], R4 ;  /* 0x005400040b007988 */ /* 0x0003e8000800040a */
        /* <DEDUP_REMOVED lines=8> */
[----:B------:R2:W-:Y:S01]  /*13b0*/  STS.U16 [R11+UR10+0x7c00], R90 ;  /* 0x007c005a0b007988 */ /* 0x0005e2000800040a */
[----:B------:R3:W-:Y:S06]  /*13c0*/  MEMBAR.ALL.CTA ;  /* 0x0000000000007992 */ /* 0x0007ec0000008000 */
[----:B---3--:R-:W-:Y:S04]  /*13d0*/  FENCE.VIEW.ASYNC.S ;  /* 0x00000000000073c6 */ /* 0x008fe80000000000 */
[----:B------:R-:W3:Y:S02]  /*13e0*/  FENCE.VIEW.ASYNC.S ;  /* 0x00000000000073c6 */ /* 0x000ee40000000000 */
[----:B---3--:R2:W3:Y:S01]  /*13f0*/  @!UP1 SYNCS.EXCH.64 URZ, [UR10+0xa000], UR4 ;  /* 0x00a000040aff95b2 */ /* 0x0084e20008000100 */
[----:B------:R-:W-:Y:S01]  /*1400*/  UISETP.NE.U32.AND UP0, UPT, UR8, URZ, UPT ;  /* 0x000000ff0800728c */ /* 0x000fe2000bf05070 */
[----:B-1----:R-:W-:Y:S01]  /*1410*/  LOP3.LUT R4, R3, 0xff, RZ, 0xc0, !PT ;  /* 0x000000ff03047812 */ /* 0x002fe200078ec0ff */
[----:B---3--:R-:W-:Y:S07]  /*1420*/  BAR.SYNC.DEFER_BLOCKING 0x0 ;  /* 0x0000000000007b1d */ /* 0x008fee0000010000 */
[----:B--2---:R-:W-:Y:S05]  /*1430*/  BRA.U UP0, `(.L_x_6) ;  /* 0x0000000100787547 */ /* 0x004fea000b800000 */
[----:B------:R-:W-:Y:S02]  /*1440*/  UIADD3 UR4, UPT, UPT, UR10, 0x8000, URZ ;  /* 0x000080000a047890 */ /* 0x000fe4000fffe0ff */
[----:B------:R-:W-:Y:S02]  /*1450*/  USHF.R.U32.HI UR5, URZ, 0x4, UR10 ;  /* 0x00000004ff057899 */ /* 0x000fe4000801160a */
[----:B------:R-:W-:Y:S02]  /*1460*/  USHF.R.U32.HI UR4, URZ, 0x4, UR4 ;  /* 0x00000004ff047899 */ /* 0x000fe40008011604 */
[----:B------:R-:W-:Y:S02]  /*1470*/  USGXT.U32 UR5, UR5, 0xe ;  /* 0x0000000e0505789a */ /* 0x000fe40008000000 */
[----:B------:R-:W-:Y:S02]  /*1480*/  USGXT.U32 UR6, UR4, 0xe ;  /* 0x0000000e0406789a */ /* 0x000fe40008000000 */
[----:B------:R-:W-:-:S02]  /*1490*/  UIADD3 UR22, UP1, UPT, UR5, 0x2000080, URZ ;  /* 0x0200008005167890 */ /* 0x000fc4000ff3e0ff */
[----:B------:R-:W-:Y:S01]  /*14a0*/  UIADD3 UR24, UP0, UPT, UR6, 0x2, URZ ;  /* 0x0000000206187890 */ /* 0x000fe2000ff1e0ff */
[----:B------:R-:W-:Y:S01]  /*14b0*/  UMOV UR4, URZ ;  /* 0x000000ff00047c82 */ /* 0x000fe20008000000 */
[----:B------:R-:W-:Y:S01]  /*14c0*/  UMOV UR26, 0x0 ;  /* 0x00000000001a7882 */ /* 0x000fe20000000000 */
[----:B------:R-:W-:Y:S02]  /*14d0*/  UIADD3.X UR23, UPT, UPT, UR4, 0x40004040, URZ, UP1, !UPT ;  /* 0x4000404004177890 */ /* 0x000fe40008ffe4ff */
[----:B------:R-:W-:Y:S02]  /*14e0*/  UIADD3.X UR25, UPT, UPT, UR4, 0x40004040, URZ, UP0, !UPT ;  /* 0x4000404004197890 */ /* 0x000fe400087fe4ff */
[----:B------:R-:W-:Y:S02]  /*14f0*/  ULOP3.LUT UR4, UR5, 0x2000000, URZ, 0xfc, !UPT ;  /* 0x0200000005047892 */ /* 0x000fe4000f8efcff */
[----:B------:R-:W-:Y:S02]  /*1500*/  UIADD3.64 UR14, UPT, UPT, UR22, 0x80, URZ ;  /* 0x00000080160e7897 */ /* 0x000fe4000fffe0ff */
[----:B------:R-:W-:-:S02]  /*1510*/  UIADD3.64 UR12, UPT, UPT, UR24, 0x2, URZ ;  /* 0x00000002180c7897 */ /* 0x000fc4000fffe0ff */
[----:B------:R-:W-:Y:S02]  /*1520*/  UIADD3.64 UR18, UPT, UPT, UR22, 0x100, URZ ;  /* 0x0000010016127897 */ /* 0x000fe4000fffe0ff */
[----:B------:R-:W-:Y:S01]  /*1530*/  UIADD3.64 UR16, UPT, UPT, UR24, 0x4, URZ ;  /* 0x0000000418107897 */ /* 0x000fe2000fffe0ff */
[----:B------:R-:W-:Y:S01]  /*1540*/  UMOV UR27, 0x4410010 ;  /* 0x04410010001b7882 */ /* 0x000fe20000000000 */
[----:B------:R-:W-:Y:S01]  /*1550*/  UMOV UR7, 0x40004040 ;  /* 0x4000404000077882 */ /* 0x000fe20000000000 */
[----:B------:R-:W-:Y:S01]  /*1560*/  UMOV UR5, 0x40004040 ;  /* 0x4000404000057882 */ /* 0x000fe20000000000 */
[----:B------:R-:W-:Y:S01]  /*1570*/  UMOV UR28, 0x0 ;  /* 0x00000000001c7882 */ /* 0x000fe20000000000 */
[----:B------:R-:W-:Y:S01]  /*1580*/  UMOV UR29, 0x4410010 ;  /* 0x04410010001d7882 */ /* 0x000fe20000000000 */
[----:B------:R-:W-:Y:S01]  /*1590*/  UMOV UR30, 0x0 ;  /* 0x00000000001e7882 */ /* 0x000fe20000000000 */
[----:B------:R-:W-:Y:S01]  /*15a0*/  UMOV UR31, 0x4410010 ;  /* 0x04410010001f7882 */ /* 0x000fe20000000000 */
[----:B------:R1:W-:Y:S01]  /*15b0*/  UTCHMMA gdesc[UR6], gdesc[UR4], tmem[UR11], tmem[UR26], idesc[UR27], !UPT ;  /* 0x00ff1a04060075ea */ /* 0x0003e2000f80000b */
[----:B------:R-:W-:Y:S01]  /*15c0*/  UMOV UR32, 0x0 ;  /* 0x0000000000207882 */ /* 0x000fe20000000000 */
[----:B------:R-:W-:Y:S01]  /*15d0*/  UMOV UR33, 0x4410010 ;  /* 0x0441001000217882 */ /* 0x000fe20000000000 */
[----:B------:R1:W-:Y:S01]  /*15e0*/  UTCHMMA gdesc[UR24], gdesc[UR22], tmem[UR11], tmem[UR28], idesc[UR29], UPT ;  /* 0x00ff1c16180075ea */ /* 0x0003e2000b80000b */
[----:B------:R1:W-:Y:S01]  /*15f0*/  UTCHMMA gdesc[UR12], gdesc[UR14], tmem[UR11], tmem[UR30], idesc[UR31], UPT ;  /* 0x00ff1e0e0c0075ea */ /* 0x0003e2000b80000b */
[----:B------:R1:W-:Y:S01]  /*1600*/  UTCHMMA gdesc[UR16], gdesc[UR18], tmem[UR11], tmem[UR32], idesc[UR33], UPT ;  /* 0x00ff2012100075ea */ /* 0x0003e2000b80000b */
[----:B------:R-:W-:Y:S01]  /*1610*/  NOP ;  /* 0x0000000000007918 */ /* 0x000fe20000000000 */
.L_x_6:
[----:B------:R-:W-:Y:S01]  /*1620*/  ELECT P0, URZ, PT ;  /* 0x0000000000ff782f */ /* 0x000fe20003800000 */
[----:B-1----:R-:W-:-:S03]  /*1630*/  UIADD3 UR4, UPT, UPT, UR10, 0xa000, URZ ;  /* 0x0000a0000a047890 */ /* 0x002fc6000fffe0ff */
[----:B------:R-:W-:Y:S01]  /*1640*/  ISETP.LT.U32.AND P0, PT, R4, 0x20, P0 ;  /* 0x000000200400780c */ /* 0x000fe20000701070 */
[----:B------:R-:W-:-:S12]  /*1650*/  UMOV UR5, URZ ;  /* 0x000000ff00057c82 */ /* 0x000fd80008000000 */
[----:B------:R-:W-:Y:S01]  /*1660*/  VOTEU.ANY UP0, P0 ;  /* 0x0000000000ff7886 */ /* 0x000fe20000000100 */
[----:B------:R-:W-:-:S04]  /*1670*/  VOTEU.ANY UP1, P0 ;  /* 0x0000000000ff7886 */ /* 0x000fc80000020100 */
[----:B------:R-:W-:Y:S01]  /*1680*/  @UP0 UMOV UR6, UR4 ;  /* 0x0000000400060c82 */ /* 0x000fe20008000000 */
[----:B------:R-:W-:Y:S01]  /*1690*/  USHF.L.U32 UR4, UR8, 0x15, URZ ;  /* 0x0000001508047899 */ /* 0x000fe200080006ff */
[----:B------:R1:W-:Y:S01]  /*16a0*/  @UP1 UTCBAR [UR6], URZ ;  /* 0x000000ff060013e9 */ /* 0x0003e200080000ff */
[----:B------:R-:W-:Y:S01]  /*16b0*/  BAR.SYNC.DEFER_BLOCKING 0x0 ;  /* 0x0000000000007b1d */ /* 0x000fe20000010000 */
[----:B------:R-:W-:Y:S02]  /*16c0*/  USHF.L.U32 UR5, UR8, 0x5, URZ ;  /* 0x0000000508057899 */ /* 0x000fe400080006ff */
[----:B------:R-:W-:Y:S02]  /*16d0*/  ULOP3.LUT UR4, UR4, 0x600000, URZ, 0xc0, !UPT ;  /* 0x0060000004047892 */ /* 0x000fe4000f8ec0ff */
[----:B------:R-:W-:-:S04]  /*16e0*/  ULOP3.LUT UR5, UR5, 0x80, URZ, 0xc0, !UPT ;  /* 0x0000008005057892 */ /* 0x000fc8000f8ec0ff */
[----:B------:R-:W-:Y:S01]  /*16f0*/  UIADD3 UR4, UPT, UPT, UR5, UR4, UR11 ;  /* 0x0000000405047290 */ /* 0x000fe2000fffe00b */
[----:B------:R-:W2:Y:S02]  /*1700*/  SYNCS.PHASECHK.TRANS64.TRYWAIT P0, [UR10+0xa000], RZ ;  /* 0x00a000ffff0075a7 */ /* 0x000ea4000800110a */
[----:B-12---:R-:W-:Y:S09]  /*1710*/  @!P0 BRA `(.L_x_7) ;  /* 0x0000000c00208947 */ /* 0x006ff20003800000 */
.L_x_11:
[----:B------:R-:W-:Y:S01]  /*1720*/  BAR.SYNC.DEFER_BLOCKING 0x0 ;  /* 0x0000000000007b1d */ /* 0x000fe20000010000 */
[C---:B------:R-:W-:Y:S01]  /*1730*/  IMAD.SHL.U32 R73, R3.reuse, 0x10, RZ ;  /* 0x0000001003497824 */ /* 0x040fe200078e00ff */
[C---:B------:R-:W-:Y:S01]  /*1740*/  LOP3.LUT R71, R3.reuse, 0x7, RZ, 0xc0, !PT ;  /* 0x0000000703477812 */ /* 0x040fe200078ec0ff */
[----:B------:R-:W-:Y:S02]  /*1750*/  IMAD.SHL.U32 R75, R3, 0x80, RZ ;  /* 0x00000080034b7824 */ /* 0x000fe400078e00ff */
[----:B------:R-:W-:Y:S01]  /*1760*/  IMAD.SHL.U32 R79, R69, 0x4, RZ ;  /* 0x00000004454f7824 */ /* 0x000fe200078e00ff */
[----:B------:R-:W-:Y:S01]  /*1770*/  LOP3.LUT R82, R73, 0x8f0, RZ, 0xc0, !PT ;  /* 0x000008f049527812 */ /* 0x000fe200078ec0ff */
[----:B------:R-:W-:Y:S01]  /*1780*/  IMAD.SHL.U32 R73, R3, 0x8, RZ ;  /* 0x0000000803497824 */ /* 0x000fe200078e00ff */
[----:B------:R-:W-:Y:S01]  /*1790*/  LDTM.16dp32bit_t0_t15.x64 R4, tmem[UR4] ;  /* 0x00000004000479ee */ /* 0x000fe20008b00000 */
[----:B------:R-:W1:Y:S01]  /*17a0*/  LDTM.16dp32bit_t16_t31.x64 R4, tmem[UR4+0x40] ;  /* 0x00004004000479ee */ /* 0x000e620008b20000 */
[----:B------:R-:W-:Y:S01]  /*17b0*/  LOP3.LUT R84, R75, 0x7c00, RZ, 0xc0, !PT ;  /* 0x00007c004b547812 */ /* 0x000fe200078ec0ff */
[----:B------:R-:W-:Y:S01]  /*17c0*/  IMAD.SHL.U32 R75, R3, 0x40, RZ ;  /* 0x00000040034b7824 */ /* 0x000fe200078e00ff */
[----:B------:R-:W2:Y:S01]  /*17d0*/  LDCU.64 UR4, c[0x0][0x390] ;  /* 0x00007200ff0477ac */ /* 0x000ea20008000a00 */
[----:B------:R-:W-:Y:S01]  /*17e0*/  IMAD R77, R71, 0x1000, R82 ;  /* 0x00001000474d7824 */ /* 0x000fe200078e0252 */
[----:B------:R-:W-:Y:S01]  /*17f0*/  LOP3.LUT R3, R73, 0x300, RZ, 0xc0, !PT ;  /* 0x0000030049037812 */ /* 0x000fe200078ec0ff */
[----:B------:R-:W-:Y:S01]  /*1800*/  IMAD R71, R71, 0x10, R84 ;  /* 0x0000001047477824 */ /* 0x000fe200078e0254 */
[----:B------:R-:W-:Y:S01]  /*1810*/  LOP3.LUT R82, R75, 0x400, RZ, 0xc0, !PT ;  /* 0x000004004b527812 */ /* 0x000fe200078ec0ff */
[----:B------:R-:W-:-:S03]  /*1820*/  IMAD.SHL.U32 R80, R80, 0x4, RZ ;  /* 0x0000000450507824 */ /* 0x000fc600078e00ff */
[----:B------:R-:W-:Y:S02]  /*1830*/  IADD3 R3, PT, PT, R3, R77, R82 ;  /* 0x0000004d03037210 */ /* 0x000fe40007ffe052 */
[----:B------:R-:W-:Y:S02]  /*1840*/  LOP3.LUT R69, R71, R70, RZ, 0x3c, !PT ;  /* 0x0000004647457212 */ /* 0x000fe400078e3cff */
[C---:B------:R-:W-:Y:S01]  /*1850*/  LOP3.LUT R75, R3.reuse, 0x10, RZ, 0x3c, !PT ;  /* 0x00000010034b7812 */ /* 0x040fe200078e3cff */
[----:B------:R-:W1:Y:S01]  /*1860*/  @!P2 SYNCS.CCTL.IV [UR10+0xa000] ;  /* 0x00a00000ff00a9b1 */ /* 0x000e62000800000a */
[C---:B------:R-:W-:Y:S01]  /*1870*/  LOP3.LUT R89, R3.reuse, 0x20, RZ, 0x3c, !PT ;  /* 0x0000002003597812 */ /* 0x040fe200078e3cff */
[----:B------:R-:W-:Y:S01]  /*1880*/  NOP ;  /* 0x0000000000007918 */ /* 0x000fe20000000000 */
[C---:B------:R-:W-:Y:S02]  /*1890*/  LOP3.LUT R91, R3.reuse, 0x30, RZ, 0x3c, !PT ;  /* 0x00000030035b7812 */ /* 0x040fe400078e3cff */
[----:B------:R-:W-:-:S02]  /*18a0*/  LOP3.LUT R94, R3, 0x40, RZ, 0x3c, !PT ;  /* 0x00000040035e7812 */ /* 0x000fc400078e3cff */
[C---:B------:R-:W-:Y:S01]  /*18b0*/  LOP3.LUT R95, R3.reuse, 0x50, RZ, 0x3c, !PT ;  /* 0x00000050035f7812 */ /* 0x040fe200078e3cff */
[----:B-1----:R1:W-:Y:S01]  /*18c0*/  STS.128 [R3+UR10], R4 ;  /* 0x0000000403007988 */ /* 0x0023e20008000c0a */
[C---:B------:R-:W-:Y:S02]  /*18d0*/  LOP3.LUT R96, R3.reuse, 0x60, RZ, 0x3c, !PT ;  /* 0x0000006003607812 */ /* 0x040fe400078e3cff */
[----:B------:R-:W-:Y:S01]  /*18e0*/  LOP3.LUT R97, R3, 0x70, RZ, 0x3c, !PT ;  /* 0x0000007003617812 */ /* 0x000fe200078e3cff */
[----:B------:R-:W-:Y:S01]  /*18f0*/  STS.128 [R75+UR10], R8 ;  /* 0x000000084b007988 */ /* 0x000fe20008000c0a */
[----:B--2---:R-:W-:Y:S02]  /*1900*/  IADD3 R70, P3, P4, R79, UR4, R80 ;  /* 0x000000044f467c10 */ /* 0x004fe4000fc7e050 */
[----:B------:R-:W-:Y:S01]  /*1910*/  LEA R80, P0, R72, UR4, 0x2 ;  /* 0x0000000448507c11 */ /* 0x000fe2000f8010ff */
[----:B------:R-:W-:Y:S01]  /*1920*/  STS.128 [R89+UR10], R12 ;  /* 0x0000000c59007988 */ /* 0x000fe20008000c0a */
[----:B------:R-:W-:-:S02]  /*1930*/  IADD3.X R71, PT, PT, RZ, UR5, RZ, P3, P4 ;  /* 0x00000005ff477c10 */ /* 0x000fc40009fe84ff */
[----:B------:R-:W-:Y:S01]  /*1940*/  LEA.HI.X R73, R72, UR5, RZ, 0x2, P0 ;  /* 0x0000000548497c11 */ /* 0x000fe200080f14ff */
[----:B------:R-:W-:Y:S01]  /*1950*/  STS.128 [R91+UR10], R16 ;  /* 0x000000105b007988 */ /* 0x000fe20008000c0a */
[----:B------:R-:W-:Y:S02]  /*1960*/  LEA R84, P5, R78, UR4, 0x2 ;  /* 0x000000044e547c11 */ /* 0x000fe4000f8a10ff */
[----:B------:R-:W-:Y:S01]  /*1970*/  LEA R82, P6, R76, UR4, 0x2 ;  /* 0x000000044c527c11 */ /* 0x000fe2000f8c10ff */
[----:B------:R-:W-:Y:S01]  /*1980*/  STS.128 [R94+UR10], R20 ;  /* 0x000000145e007988 */ /* 0x000fe20008000c0a */
[----:B------:R-:W-:Y:S02]  /*1990*/  IADD3 R72, P4, PT, R79, R80, RZ ;  /* 0x000000504f487210 */ /* 0x000fe40007f9e0ff */
[----:B------:R-:W-:Y:S01]  /*19a0*/  LEA R92, P0, R74, UR4, 0x2 ;  /* 0x000000044a5c7c11 */ /* 0x000fe2000f8010ff */
[----:B------:R-:W-:Y:S01]  /*19b0*/  STS.128 [R95+UR10], R24 ;  /* 0x000000185f007988 */ /* 0x000fe20008000c0a */
[----:B------:R-:W-:Y:S01]  /*19c0*/  LEA.HI.X R78, R78, UR5, RZ, 0x2, P5 ;  /* 0x000000054e4e7c11 */ /* 0x000fe2000a8f14ff */
[----:B------:R-:W-:Y:S01]  /*19d0*/  IMAD.X R73, RZ, RZ, R73, P4 ;  /* 0x000000ffff497224 */ /* 0x000fe200020e0649 */
[----:B------:R-:W-:Y:S01]  /*19e0*/  LEA.HI.X R76, R76, UR5, RZ, 0x2, P6 ;  /* 0x000000054c4c7c11 */ /* 0x000fe2000b0f14ff */
[----:B------:R-:W-:Y:S01]  /*19f0*/  STS.128 [R96+UR10], R28 ;  /* 0x0000001c60007988 */ /* 0x000fe20008000c0a */
[----:B------:R-:W-:-:S02]  /*1a00*/  LEA.HI.X R74, R74, UR5, RZ, 0x2, P0 ;  /* 0x000000054a4a7c11 */ /* 0x000fc400080f14ff */
[C---:B-1----:R-:W-:Y:S01]  /*1a10*/  IADD3 R4, P5, PT, R79.reuse, R84, RZ ;  /* 0x000000544f047210 */ /* 0x042fe20007fbe0ff */
[----:B------:R-:W-:Y:S01]  /*1a20*/  STS.128 [R97+UR10], R32 ;  /* 0x0000002061007988 */ /* 0x000fe20008000c0a */
[----:B------:R-:W-:Y:S01]  /*1a30*/  BAR.SYNC.DEFER_BLOCKING 0x0 ;  /* 0x0000000000007b1d */ /* 0x000fe20000010000 */
[C---:B------:R-:W-:Y:S02]  /*1a40*/  IADD3 R6, P6, PT, R79.reuse, R82, RZ ;  /* 0x000000524f067210 */ /* 0x040fe40007fde0ff */
[----:B------:R-:W-:Y:S01]  /*1a50*/  IMAD.X R5, RZ, RZ, R78, P5 ;  /* 0x000000ffff057224 */ /* 0x000fe200028e064e */
[----:B------:R-:W-:Y:S02]  /*1a60*/  IADD3 R92, P0, PT, R79, R92, RZ ;  /* 0x0000005c4f5c7210 */ /* 0x000fe40007f1e0ff */
[----:B------:R-:W-:Y:S01]  /*1a70*/  LEA R80, P4, R68, UR4, 0x2 ;  /* 0x0000000444507c11 */ /* 0x000fe2000f8810ff */
[----:B------:R-:W-:Y:S01]  /*1a80*/  IMAD.X R7, RZ, RZ, R76, P6 ;  /* 0x000000ffff077224 */ /* 0x000fe200030e064c */
[----:B------:R-:W-:Y:S01]  /*1a90*/  LEA R90, P2, R0, UR4, 0x2 ;  /* 0x00000004005a7c11 */ /* 0x000fe2000f8410ff */
[----:B------:R-:W-:Y:S01]  /*1aa0*/  IMAD.X R93, RZ, RZ, R74, P0 ;  /* 0x000000ffff5d7224 */ /* 0x000fe200000e064a */
[----:B------:R-:W-:-:S02]  /*1ab0*/  LEA R88, P3, R2, UR4, 0x2 ;  /* 0x0000000402587c11 */ /* 0x000fc4000f8610ff */
[C---:B------:R-:W-:Y:S02]  /*1ac0*/  IADD3 R90, P6, PT, R79.reuse, R90, RZ ;  /* 0x0000005a4f5a7210 */ /* 0x040fe40007fde0ff */
[C---:B------:R-:W-:Y:S02]  /*1ad0*/  IADD3 R88, P5, PT, R79.reuse, R88, RZ ;  /* 0x000000584f587210 */ /* 0x040fe40007fbe0ff */
[----:B------:R-:W-:Y:S02]  /*1ae0*/  IADD3 R74, P0, PT, R79, R80, RZ ;  /* 0x000000504f4a7210 */ /* 0x000fe40007f1e0ff */
[----:B------:R-:W-:Y:S02]  /*1af0*/  LEA.HI.X R0, R0, UR5, RZ, 0x2, P2 ;  /* 0x0000000500007c11 */ /* 0x000fe400090f14ff */
[----:B------:R-:W-:Y:S02]  /*1b00*/  LEA.HI.X R2, R2, UR5, RZ, 0x2, P3 ;  /* 0x0000000502027c11 */ /* 0x000fe400098f14ff */
[----:B------:R-:W-:Y:S01]  /*1b10*/  LEA.HI.X R68, R68, UR5, RZ, 0x2, P4 ;  /* 0x0000000544447c11 */ /* 0x000fe2000a0f14ff */
[----:B------:R-:W1:Y:S04]  /*1b20*/  LDSM.16.M88.4 R8, [R69+UR10] ;  /* 0x0000000a4508783b */ /* 0x000e680008000200 */
[----:B------:R-:W-:Y:S04]  /*1b30*/  LDSM.16.M88.4 R12, [R69+UR10+0x80] ;  /* 0x0000800a450c783b */ /* 0x000fe80008000200 */
[----:B------:R-:W-:Y:S04]  /*1b40*/  LDSM.16.M88.4 R76, [R69+UR10+0x100] ;  /* 0x0001000a454c783b */ /* 0x000fe80008000200 */
[----:B------:R-:W-:Y:S04]  /*1b50*/  LDSM.16.M88.4 R80, [R69+UR10+0x180] ;  /* 0x0001800a4550783b */ /* 0x000fe80008000200 */
[----:B------:R-:W-:Y:S04]  /*1b60*/  LDSM.16.M88.4 R84, [R69+UR10+0x200] ;  /* 0x0002000a4554783b */ /* 0x000fe80008000200 */
[----:B------:R-:W-:Y:S04]  /*1b70*/  LDSM.16.M88.4 R16, [R69+UR10+0x280] ;  /* 0x0002800a4510783b */ /* 0x000fe80008000200 */
[----:B------:R-:W-:Y:S04]  /*1b80*/  LDSM.16.M88.4 R20, [R69+UR10+0x300] ;  /* 0x0003000a4514783b */ /* 0x000fe80008000200 */
[----:B------:R-:W-:Y:S01]  /*1b90*/  LDSM.16.M88.4 R24, [R69+UR10+0x380] ;  /* 0x0003800a4518783b */ /* 0x000fe20008000200 */
[----:B------:R-:W-:Y:S06]  /*1ba0*/  BAR.SYNC.DEFER_BLOCKING 0x0 ;  /* 0x0000000000007b1d */ /* 0x000fec0000010000 */
[----:B------:R-:W-:Y:S04]  /*1bb0*/  STS.128 [R3+UR10], R36 ;  /* 0x0000002403007988 */ /* 0x000fe80008000c0a */
[----:B------:R2:W-:Y:S04]  /*1bc0*/  STS.128 [R75+UR10], R40 ;  /* 0x000000284b007988 */ /* 0x0005e80008000c0a */
[----:B------:R3:W-:Y:S04]  /*1bd0*/  STS.128 [R89+UR10], R44 ;  /* 0x0000002c59007988 */ /* 0x0007e80008000c0a */
[----:B------:R4:W-:Y:S04]  /*1be0*/  STS.128 [R91+UR10], R48 ;  /* 0x000000305b007988 */ /* 0x0009e80008000c0a */
[----:B------:R-:W-:Y:S04]  /*1bf0*/  STS.128 [R94+UR10], R52 ;  /* 0x000000345e007988 */ /* 0x000fe80008000c0a */
[----:B------:R-:W-:Y:S01]  /*1c00*/  STS.128 [R95+UR10], R56 ;  /* 0x000000385f007988 */ /* 0x000fe20008000c0a */
[----:B--2---:R-:W-:-:S03]  /*1c10*/  IMAD.X R75, RZ, RZ, R68, P0 ;  /* 0x000000ffff4b7224 */ /* 0x004fc600000e0644 */
[----:B------:R-:W-:Y:S01]  /*1c20*/  STS.128 [R96+UR10], R60 ;  /* 0x0000003c60007988 */ /* 0x000fe20008000c0a */
[----:B---3--:R-:W-:-:S03]  /*1c30*/  IMAD.X R89, RZ, RZ, R2, P5 ;  /* 0x000000ffff597224 */ /* 0x008fc600028e0602 */
[----:B------:R-:W-:Y:S01]  /*1c40*/  STS.128 [R97+UR10], R64 ;  /* 0x0000004061007988 */ /* 0x000fe20008000c0a */
[----:B----4-:R-:W-:Y:S01]  /*1c50*/  IMAD.X R91, RZ, RZ, R0, P6 ;  /* 0x000000ffff5b7224 */ /* 0x010fe200030e0600 */
[----:B------:R-:W-:Y:S06]  /*1c60*/  BAR.SYNC.DEFER_BLOCKING 0x0 ;  /* 0x0000000000007b1d */ /* 0x000fec0000010000 */
[----:B------:R-:W2:Y:S04]  /*1c70*/  LDSM.16.M88.4 R28, [R69+UR10] ;  /* 0x0000000a451c783b */ /* 0x000ea80008000200 */
[----:B------:R-:W3:Y:S04]  /*1c80*/  LDSM.16.M88.4 R32, [R69+UR10+0x80] ;  /* 0x0000800a4520783b */ /* 0x000ee80008000200 */
[----:B------:R-:W4:Y:S04]  /*1c90*/  LDSM.16.M88.4 R36, [R69+UR10+0x100] ;  /* 0x0001000a4524783b */ /* 0x000f280008000200 */
[----:B------:R-:W5:Y:S04]  /*1ca0*/  LDSM.16.M88.4 R40, [R69+UR10+0x180] ;  /* 0x0001800a4528783b */ /* 0x000f680008000200 */
[----:B-1----:R-:W-:Y:S04]  /*1cb0*/  STG.E desc[UR20][R70.64], R8 ;  /* 0x0000000846007986 */ /* 0x002fe8000c101914 */
[----:B------:R-:W-:Y:S04]  /*1cc0*/  STG.E desc[UR20][R70.64+0x100], R9 ;  /* 0x0001000946007986 */ /* 0x000fe8000c101914 */
[----:B------:R-:W-:Y:S04]  /*1cd0*/  STG.E desc[UR20][R70.64+0x200], R10 ;  /* 0x0002000a46007986 */ /* 0x000fe8000c101914 */
[----:B------:R-:W-:Y:S04]  /*1ce0*/  STG.E desc[UR20][R70.64+0x300], R11 ;  /* 0x0003000b46007986 */ /* 0x000fe8000c101914 */
[----:B------:R-:W1:Y:S04]  /*1cf0*/  LDSM.16.M88.4 R44, [R69+UR10+0x200] ;  /* 0x0002000a452c783b */ /* 0x000e680008000200 */
[----:B------:R-:W0:Y:S04]  /*1d00*/  LDSM.16.M88.4 R8, [R69+UR10+0x280] ;  /* 0x0002800a4508783b */ /* 0x000e280008000200 */
[----:B--2---:R-:W-:Y:S04]  /*1d10*/  STG.E desc[UR20][R70.64+0x80], R28 ;  /* 0x0000801c46007986 */ /* 0x004fe8000c101914 */
[----:B------:R-:W-:Y:S04]  /*1d20*/  STG.E desc[UR20][R70.64+0x180], R29 ;  /* 0x0001801d46007986 */ /* 0x000fe8000c101914 */
[----:B------:R-:W-:Y:S04]  /*1d30*/  STG.E desc[UR20][R70.64+0x280], R30 ;  /* 0x0002801e46007986 */ /* 0x000fe8000c101914 */
[----:B------:R-:W-:Y:S04]  /*1d40*/  STG.E desc[UR20][R70.64+0x380], R31 ;  /* 0x0003801f46007986 */ /* 0x000fe8000c101914 */
[----:B------:R-:W-:Y:S04]  /*1d50*/  STG.E desc[UR20][R72.64], R12 ;  /* 0x0000000c48007986 */ /* 0x000fe8000c101914 */
[----:B------:R-:W-:Y:S04]  /*1d60*/  STG.E desc[UR20][R72.64+0x100], R13 ;  /* 0x0001000d48007986 */ /* 0x000fe8000c101914 */
[----:B------:R-:W-:Y:S04]  /*1d70*/  STG.E desc[UR20][R72.64+0x200], R14 ;  /* 0x0002000e48007986 */ /* 0x000fe8000c101914 */
[----:B------:R-:W-:Y:S04]  /*1d80*/  STG.E desc[UR20][R72.64+0x300], R15 ;  /* 0x0003000f48007986 */ /* 0x000fe8000c101914 */
[----:B------:R-:W2:Y:S04]  /*1d90*/  LDSM.16.M88.4 R12, [R69+UR10+0x300] ;  /* 0x0003000a450c783b */ /* 0x000ea80008000200 */
[----:B------:R-:W0:Y:S04]  /*1da0*/  LDSM.16.M88.4 R28, [R69+UR10+0x380] ;  /* 0x0003800a451c783b */ /* 0x000e280008000200 */
[----:B---3--:R3:W-:Y:S04]  /*1db0*/  STG.E desc[UR20][R72.64+0x80], R32 ;  /* 0x0000802048007986 */ /* 0x0087e8000c101914 */
[----:B------:R3:W-:Y:S04]  /*1dc0*/  STG.E desc[UR20][R72.64+0x180], R33 ;  /* 0x0001802148007986 */ /* 0x0007e8000c101914 */
[----:B------:R3:W-:Y:S04]  /*1dd0*/  STG.E desc[UR20][R72.64+0x280], R34 ;  /* 0x0002802248007986 */ /* 0x0007e8000c101914 */
[----:B------:R3:W-:Y:S04]  /*1de0*/  STG.E desc[UR20][R72.64+0x380], R35 ;  /* 0x0003802348007986 */ /* 0x0007e8000c101914 */
[----:B------:R3:W-:Y:S04]  /*1df0*/  STG.E desc[UR20][R4.64], R76 ;  /* 0x0000004c04007986 */ /* 0x0007e8000c101914 */
[----:B------:R3:W-:Y:S04]  /*1e00*/  STG.E desc[UR20][R4.64+0x100], R77 ;  /* 0x0001004d04007986 */ /* 0x0007e8000c101914 */
[----:B------:R3:W-:Y:S04]  /*1e10*/  STG.E desc[UR20][R4.64+0x200], R78 ;  /* 0x0002004e04007986 */ /* 0x0007e8000c101914 */
[----:B------:R3:W-:Y:S04]  /*1e20*/  STG.E desc[UR20][R4.64+0x300], R79 ;  /* 0x0003004f04007986 */ /* 0x0007e8000c101914 */
[----:B----4-:R3:W-:Y:S04]  /*1e30*/  STG.E desc[UR20][R4.64+0x80], R36 ;  /* 0x0000802404007986 */ /* 0x0107e8000c101914 */
[----:B------:R3:W-:Y:S04]  /*1e40*/  STG.E desc[UR20][R4.64+0x180], R37 ;  /* 0x0001802504007986 */ /* 0x0007e8000c101914 */
[----:B------:R3:W-:Y:S04]  /*1e50*/  STG.E desc[UR20][R4.64+0x280], R38 ;  /* 0x0002802604007986 */ /* 0x0007e8000c101914 */
[----:B------:R3:W-:Y:S04]  /*1e60*/  STG.E desc[UR20][R4.64+0x380], R39 ;  /* 0x0003802704007986 */ /* 0x0007e8000c101914 */
[----:B------:R3:W-:Y:S04]  /*1e70*/  STG.E desc[UR20][R6.64], R80 ;  /* 0x0000005006007986 */ /* 0x0007e8000c101914 */
[----:B------:R3:W-:Y:S04]  /*1e80*/  STG.E desc[UR20][R6.64+0x100], R81 ;  /* 0x0001005106007986 */ /* 0x0007e8000c101914 */
[----:B------:R3:W-:Y:S04]  /*1e90*/  STG.E desc[UR20][R6.64+0x200], R82 ;  /* 0x0002005206007986 */ /* 0x0007e8000c101914 */
[----:B------:R3:W-:Y:S04]  /*1ea0*/  STG.E desc[UR20][R6.64+0x300], R83 ;  /* 0x0003005306007986 */ /* 0x0007e8000c101914 */
[----:B-----5:R3:W-:Y:S04]  /*1eb0*/  STG.E desc[UR20][R6.64+0x80], R40 ;  /* 0x0000802806007986 */ /* 0x0207e8000c101914 */
[----:B------:R3:W-:Y:S04]  /*1ec0*/  STG.E desc[UR20][R6.64+0x180], R41 ;  /* 0x0001802906007986 */ /* 0x0007e8000c101914 */
[----:B------:R3:W-:Y:S04]  /*1ed0*/  STG.E desc[UR20][R6.64+0x280], R42 ;  /* 0x0002802a06007986 */ /* 0x0007e8000c101914 */
[----:B------:R3:W-:Y:S04]  /*1ee0*/  STG.E desc[UR20][R6.64+0x380], R43 ;  /* 0x0003802b06007986 */ /* 0x0007e8000c101914 */
[----:B------:R3:W-:Y:S04]  /*1ef0*/  STG.E desc[UR20][R92.64], R84 ;  /* 0x000000545c007986 */ /* 0x0007e8000c101914 */
[----:B------:R3:W-:Y:S04]  /*1f00*/  STG.E desc[UR20][R92.64+0x100], R85 ;  /* 0x000100555c007986 */ /* 0x0007e8000c101914 */
[----:B------:R3:W-:Y:S04]  /*1f10*/  STG.E desc[UR20][R92.64+0x200], R86 ;  /* 0x000200565c007986 */ /* 0x0007e8000c101914 */
[----:B------:R3:W-:Y:S04]  /*1f20*/  STG.E desc[UR20][R92.64+0x300], R87 ;  /* 0x000300575c007986 */ /* 0x0007e8000c101914 */
[----:B-1----:R3:W-:Y:S04]  /*1f30*/  STG.E desc[UR20][R92.64+0x80], R44 ;  /* 0x0000802c5c007986 */ /* 0x0027e8000c101914 */
[----:B------:R3:W-:Y:S04]  /*1f40*/  STG.E desc[UR20][R92.64+0x180], R45 ;  /* 0x0001802d5c007986 */ /* 0x0007e8000c101914 */
[----:B------:R3:W-:Y:S04]  /*1f50*/  STG.E desc[UR20][R92.64+0x280], R46 ;  /* 0x0002802e5c007986 */ /* 0x0007e8000c101914 */
[----:B------:R3:W-:Y:S04]  /*1f60*/  STG.E desc[UR20][R92.64+0x380], R47 ;  /* 0x0003802f5c007986 */ /* 0x0007e8000c101914 */
[----:B------:R3:W-:Y:S04]  /*1f70*/  STG.E desc[UR20][R90.64], R16 ;  /* 0x000000105a007986 */ /* 0x0007e8000c101914 */
[----:B------:R3:W-:Y:S04]  /*1f80*/  STG.E desc[UR20][R90.64+0x100], R17 ;  /* 0x000100115a007986 */ /* 0x0007e8000c101914 */
[----:B------:R3:W-:Y:S04]  /*1f90*/  STG.E desc[UR20][R90.64+0x200], R18 ;  /* 0x000200125a007986 */ /* 0x0007e8000c101914 */
[----:B------:R3:W-:Y:S04]  /*1fa0*/  STG.E desc[UR20][R90.64+0x300], R19 ;  /* 0x000300135a007986 */ /* 0x0007e8000c101914 */
[----:B0-----:R3:W-:Y:S04]  /*1fb0*/  STG.E desc[UR20][R90.64+0x80], R8 ;  /* 0x000080085a007986 */ /* 0x0017e8000c101914 */
[----:B------:R3:W-:Y:S04]  /*1fc0*/  STG.E desc[UR20][R90.64+0x180], R9 ;  /* 0x000180095a007986 */ /* 0x0007e8000c101914 */
[----:B------:R3:W-:Y:S04]  /*1fd0*/  STG.E desc[UR20][R90.64+0x280], R10 ;  /* 0x0002800a5a007986 */ /* 0x0007e8000c101914 */
[----:B------:R3:W-:Y:S04]  /*1fe0*/  STG.E desc[UR20][R90.64+0x380], R11 ;  /* 0x0003800b5a007986 */ /* 0x0007e8000c101914 */
[----:B------:R3:W-:Y:S04]  /*1ff0*/  STG.E desc[UR20][R88.64], R20 ;  /* 0x0000001458007986 */ /* 0x0007e8000c101914 */
[----:B------:R3:W-:Y:S04]  /*2000*/  STG.E desc[UR20][R88.64+0x100], R21 ;  /* 0x0001001558007986 */ /* 0x0007e8000c101914 */
[----:B------:R3:W-:Y:S04]  /*2010*/  STG.E desc[UR20][R88.64+0x200], R22 ;  /* 0x0002001658007986 */ /* 0x0007e8000c101914 */
[----:B------:R3:W-:Y:S04]  /*2020*/  STG.E desc[UR20][R88.64+0x300], R23 ;  /* 0x0003001758007986 */ /* 0x0007e8000c101914 */
[----:B--2---:R3:W-:Y:S04]  /*2030*/  STG.E desc[UR20][R88.64+0x80], R12 ;  /* 0x0000800c58007986 */ /* 0x0047e8000c101914 */
[----:B------:R3:W-:Y:S04]  /*2040*/  STG.E desc[UR20][R88.64+0x180], R13 ;  /* 0x0001800d58007986 */ /* 0x0007e8000c101914 */
        /* <DEDUP_REMOVED lines=9> */
[----:B------:R3:W-:Y:S01]  /*20e0*/  STG.E desc[UR20][R74.64+0x380], R31 ;  /* 0x0003801f4a007986 */ /* 0x0007e2000c101914 */
[----:B------:R-:W-:Y:S06]  /*20f0*/  BAR.SYNC.DEFER_BLOCKING 0x0 ;  /* 0x0000000000007b1d */ /* 0x000fec0000010000 */
[----:B------:R-:W-:Y:S05]  /*2100*/  @P1 BRA `(.L_x_8) ;  /* 0x00000000009c1947 */ /* 0x000fea0003800000 */
[----:B------:R-:W-:Y:S01]  /*2110*/  NOP ;  /* 0x0000000000007918 */ /* 0x000fe20000000000 */
[----:B------:R-:W-:Y:S01]  /*2120*/  UMOV UR4, 0x50 ;  /* 0x0000005000047882 */ /* 0x000fe20000000000 */
[----:B------:R-:W-:Y:S01]  /*2130*/  IMAD.U32 R0, RZ, RZ, UR11 ;  /* 0x0000000bff007e24 */ /* 0x000fe2000f8e00ff */
[----:B------:R-:W-:Y:S01]  /*2140*/  ULEA UR9, UR9, UR4, 0x18 ;  /* 0x0000000409097291 */ /* 0x000fe2000f8ec0ff */
[----:B------:R-:W-:Y:S02]  /*2150*/  IMAD.MOV.U32 R3, RZ, RZ, 0xff ;  /* 0x000000ffff037424 */ /* 0x000fe400078e00ff */
[----:B---3--:R-:W-:Y:S01]  /*2160*/  IMAD.MOV.U32 R7, RZ, RZ, 0x1 ;  /* 0x00000001ff077424 */ /* 0x008fe200078e00ff */
[----:B------:R-:W-:-:S04]  /*2170*/  LOP3.LUT R0, R0, 0xffff, RZ, 0xc0, !PT ;  /* 0x0000ffff00007812 */ /* 0x000fc800078ec0ff */
[----:B------:R-:W-:Y:S01]  /*2180*/  SHF.R.U32.HI R0, RZ, 0x5, R0 ;  /* 0x00000005ff007819 */ /* 0x000fe20000011600 */
[----:B------:R-:W0:Y:S04]  /*2190*/  LDS R5, [UR9] ;  /* 0x00000009ff057984 */ /* 0x000e280008000800 */
[----:B------:R-:W-:Y:S01]  /*21a0*/  VIADD R2, R0, 0x10 ;  /* 0x0000001000027836 */ /* 0x000fe20000000000 */
[----:B------:R-:W-:-:S04]  /*21b0*/  SHF.L.U32 R0, R3, R0, RZ ;  /* 0x0000000003007219 */ /* 0x000fc800000006ff */
[----:B------:R-:W-:-:S04]  /*21c0*/  SHF.L.U32 R3, R7, R2, RZ ;  /* 0x0000000207037219 */ /* 0x000fc800000006ff */
[----:B------:R-:W-:-:S04]  /*21d0*/  LOP3.LUT R0, R3, R0, RZ, 0xfc, !PT ;  /* 0x0000000003007212 */ /* 0x000fc800078efcff */
[C---:B------:R-:W-:Y:S02]  /*21e0*/  LOP3.LUT R2, R0.reuse, 0xffff, RZ, 0xc0, !PT ;  /* 0x0000ffff00027812 */ /* 0x040fe400078ec0ff */
[----:B0-----:R-:W-:-:S04]  /*21f0*/  LOP3.LUT R3, R0, 0xffff, R5, 0x80, !PT ;  /* 0x0000ffff00037812 */ /* 0x001fc800078e8005 */
[----:B------:R-:W-:-:S13]  /*2200*/  ISETP.NE.AND P0, PT, R3, R2, PT ;  /* 0x000000020300720c */ /* 0x000fda0003f05270 */
[----:B------:R-:W-:Y:S05]  /*2210*/  @P0 BRA `(.L_x_9) ;  /* 0x0000000000500947 */ /* 0x000fea0003800000 */
[----:B------:R-:W-:Y:S02]  /*2220*/  SHF.R.U32.HI R5, RZ, 0x10, R5 ;  /* 0x00000010ff057819 */ /* 0x000fe40000011605 */
[----:B------:R-:W-:-:S04]  /*2230*/  SHF.R.U32.HI R2, RZ, 0x10, R0 ;  /* 0x00000010ff027819 */ /* 0x000fc80000011600 */
[----:B------:R-:W-:-:S04]  /*2240*/  LOP3.LUT R5, R5, R2, RZ, 0xc0, !PT ;  /* 0x0000000205057212 */ /* 0x000fc800078ec0ff */
[----:B------:R-:W-:-:S13]  /*2250*/  ISETP.NE.AND P0, PT, R5, R2, PT ;  /* 0x000000020500720c */ /* 0x000fda0003f05270 */
[----:B------:R-:W-:Y:S05]  /*2260*/  @P0 BRA `(.L_x_10) ;  /* 0x0000000000300947 */ /* 0x000fea0003800000 */
[----:B------:R-:W-:Y:S01]  /*2270*/  R2UR UR4, R0 ;  /* 0x00000000000472ca */ /* 0x000fe200000e0000 */
[----:B------:R-:W-:Y:S01]  /*2280*/  VOTEU.ANY UR5, UPT, PT ;  /* 0x0000000000057886 */ /* 0x000fe200038e0100 */
[----:B------:R-:W0:Y:S01]  /*2290*/  S2R R0, SR_LANEID ;  /* 0x0000000000007919 */ /* 0x000e220000000000 */
[----:B------:R-:W-:-:S10]  /*22a0*/  UFLO.U32 UR5, UR5 ;  /* 0x00000005000572bd */ /* 0x000fd400080e0000 */
[----:B------:R-:W-:-:S06]  /*22b0*/  ULOP3.LUT UR4, URZ, UR4, URZ, 0x33, !UPT ;  /* 0x00000004ff047292 */ /* 0x000fcc000f8e33ff */
[----:B------:R-:W-:-:S04]  /*22c0*/  IMAD.U32 R2, RZ, RZ, UR4 ;  /* 0x00000004ff027e24 */ /* 0x000fc8000f8e00ff */
[----:B------:R-:W1:Y:S02]  /*22d0*/  REDUX UR6, R2 ;  /* 0x00000000020673c4 */ /* 0x000e640000000000 */
[----:B------:R2:W-:Y:S01]  /*22e0*/  UTCATOMSWS.AND URZ, UR4 ;  /* 0x0000000400ff79e3 */ /* 0x0005e20008000000 */
[----:B0-----:R-:W-:Y:S01]  /*22f0*/  ISETP.EQ.U32.AND P0, PT, R0, UR5, PT ;  /* 0x0000000500007c0c */ /* 0x001fe2000bf02070 */
[----:B-1----:R-:W-:-:S12]  /*2300*/  IMAD.U32 R0, RZ, RZ, UR6 ;  /* 0x00000006ff007e24 */ /* 0x002fd8000f8e00ff */
[----:B------:R2:W-:Y:S01]  /*2310*/  @P0 ATOMS.AND RZ, [UR9], R0 ;  /* 0x00000000ffff098c */ /* 0x0005e2000a800009 */
[----:B------:R-:W-:Y:S05]  /*2320*/  BRA `(.L_x_8) ;  /* 0x0000000000147947 */ /* 0x000fea0003800000 */
.L_x_10:
[----:B------:R-:W-:-:S07]  /*2330*/  MOV R2, 0x2350 ;  /* 0x0000235000027802 */ /* 0x000fce0000000f00 */
[----:B------:R-:W-:Y:S05]  /*2340*/  CALL.REL.NOINC `($__internal_0_$__cuda_sm10x_tcgen05_guardrail_trap_col_being_dealloced_not_returned_by_alloc) ;  /* 0x0000000000207944 */ /* 0x000fea0003c00000 */
[----:B------:R-:W-:Y:S05]  /*2350*/  BRA `(.L_x_8) ;  /* 0x0000000000087947 */ /* 0x000fea0003800000 */
.L_x_9:
[----:B------:R-:W-:-:S07]  /*2360*/  MOV R2, 0x2380 ;  /* 0x0000238000027802 */ /* 0x000fce0000000f00 */
[----:B------:R-:W-:Y:S05]  /*2370*/  CALL.REL.NOINC `($__internal_2_$__cuda_sm10x_tcgen05_guardrail_trap_unallocated_columns_being_dealloced) ;  /* 0x00000000002c7944 */ /* 0x000fea0003c00000 */
.L_x_8:
[----:B------:R-:W-:Y:S01]  /*2380*/  NOP ;  /* 0x0000000000007918 */ /* 0x000fe20000000000 */
[----:B--2---:R-:W-:Y:S05]  /*2390*/  EXIT ;  /* 0x000000000000794d */ /* 0x004fea0003800000 */
.L_x_7:
[----:B------:R-:W1:Y:S02]  /*23a0*/  SYNCS.PHASECHK.TRANS64.TRYWAIT P0, [UR10+0xa000], RZ ;  /* 0x00a000ffff0075a7 */ /* 0x000e64000800110a */
[----:B-1----:R-:W-:Y:S05]  /*23b0*/  @!P0 BRA `(.L_x_7) ;  /* 0xfffffffc00f88947 */ /* 0x002fea000383ffff */
[----:B------:R-:W-:Y:S05]  /*23c0*/  BRA `(.L_x_11) ;  /* 0xfffffff000d47947 */ /* 0x000fea000383ffff */
        .weak           $__internal_0_$__cuda_sm10x_tcgen05_guardrail_trap_col_being_dealloced_not_returned_by_alloc
        .type           $__internal_0_$__cuda_sm10x_tcgen05_guardrail_trap_col_being_dealloced_not_returned_by_alloc,@function
        .size           $__internal_0_$__cuda_sm10x_tcgen05_guardrail_trap_col_being_dealloced_not_returned_by_alloc,($__internal_1_$__cuda_sm10x_tcgen05_guardrail_trap_phase_invalid_during_alloc - $__internal_0_$__cuda_sm10x_tcgen05_guardrail_trap_col_being_dealloced_not_returned_by_alloc)
$__internal_0_$__cuda_sm10x_tcgen05_guardrail_trap_col_being_dealloced_not_returned_by_alloc:
[----:B------:R-:W-:Y:S05]  /*23d0*/  BPT.TRAP 0x1 ;  /* 0x000000040000795c */ /* 0x000fea0000300000 */
[----:B------:R-:W-:-:S04]  /*23e0*/  IMAD.MOV.U32 R3, RZ, RZ, 0x0 ;  /* 0x00000000ff037424 */ /* 0x000fc800078e00ff */
[----:B------:R-:W-:Y:S05]  /*23f0*/  RET.REL.NODEC R2 `(gluon_mma) ;  /* 0xffffffdc02007950 */ /* 0x000fea0003c3ffff */
        .weak           $__internal_1_$__cuda_sm10x_tcgen05_guardrail_trap_phase_invalid_during_alloc
        .type           $__internal_1_$__cuda_sm10x_tcgen05_guardrail_trap_phase_invalid_during_alloc,@function
        .size           $__internal_1_$__cuda_sm10x_tcgen05_guardrail_trap_phase_invalid_during_alloc,($__internal_2_$__cuda_sm10x_tcgen05_guardrail_trap_unallocated_columns_being_dealloced - $__internal_1_$__cuda_sm10x_tcgen05_guardrail_trap_phase_invalid_during_alloc)
$__internal_1_$__cuda_sm10x_tcgen05_guardrail_trap_phase_invalid_during_alloc:
[----:B------:R-:W-:Y:S05]  /*2400*/  BPT.TRAP 0x1 ;  /* 0x000000040000795c */ /* 0x000fea0000300000 */
[----:B------:R-:W-:-:S04]  /*2410*/  IMAD.MOV.U32 R5, RZ, RZ, 0x0 ;  /* 0x00000000ff057424 */ /* 0x000fc800078e00ff */
[----:B------:R-:W-:Y:S05]  /*2420*/  RET.REL.NODEC R4 `(gluon_mma) ;  /* 0xffffffd804f47950 */ /* 0x000fea0003c3ffff */
        .weak           $__internal_2_$__cuda_sm10x_tcgen05_guardrail_trap_unallocated_columns_being_dealloced
        .type           $__internal_2_$__cuda_sm10x_tcgen05_guardrail_trap_unallocated_columns_being_dealloced,@function
        .size           $__internal_2_$__cuda_sm10x_tcgen05_guardrail_trap_unallocated_columns_being_dealloced,(.L_x_15 - $__internal_2_$__cuda_sm10x_tcgen05_guardrail_trap_unallocated_columns_being_dealloced)
$__internal_2_$__cuda_sm10x_tcgen05_guardrail_trap_unallocated_columns_being_dealloced:
[----:B------:R-:W-:Y:S05]  /*2430*/  BPT.TRAP 0x1 ;  /* 0x000000040000795c */ /* 0x000fea0000300000 */
[----:B------:R-:W-:-:S04]  /*2440*/  IMAD.MOV.U32 R3, RZ, RZ, 0x0 ;  /* 0x00000000ff037424 */ /* 0x000fc800078e00ff */
[----:B------:R-:W-:Y:S05]  /*2450*/  RET.REL.NODEC R2 `(gluon_mma) ;  /* 0xffffffd802e87950 */ /* 0x000fea0003c3ffff */
.L_x_12:
[----:B------:R-:W-:-:S00]  /*2460*/  BRA `(.L_x_12) ;  /* 0xfffffffc00fc7947 */ /* 0x000fc0000383ffff */
[----:B------:R-:W-:-:S00]  /*2470*/  NOP ;  /* 0x0000000000007918 */ /* 0x000fc00000000000 */
        /* <DEDUP_REMOVED lines=8> */
.L_x_15:


//--------------------- .nv.shared.gluon_mma      --------------------------
	.section	.nv.shared.gluon_mma,"aw",@nobits
	.sectionflags	@""
	.align	16
	.zero		1024


//--------------------- .nv.shared.reserved.0     --------------------------
	.section	.nv.shared.reserved.0,"aw",@nobits
	.align	8
	.weak		__nv_reservedSMEM_offset_0_alias
	.size		__nv_reservedSMEM_offset_0_alias, 0, 64
	.other		__nv_reservedSMEM_offset_0_alias,@"STO_CUDA_RESERVED_SHARED STV_DEFAULT"
__nv_reservedSMEM_offset_0_alias:
	.zero		0
.nv.shared.reserved.0:
	.zero		64
	.weak		__nv_reservedSMEM_allocation_phase
	.type		__nv_reservedSMEM_allocation_phase,@object
	.size		__nv_reservedSMEM_allocation_phase,(.L_0 - __nv_reservedSMEM_allocation_phase)
__nv_reservedSMEM_allocation_phase:
	.zero		1
.L_0:
	.zero		7
	.weak		__nv_reservedSMEM_devtool_atexit_pc
	.type		__nv_reservedSMEM_devtool_atexit_pc,@object
	.size		__nv_reservedSMEM_devtool_atexit_pc,(__nv_reservedSMEM_allocation_mask - __nv_reservedSMEM_devtool_atexit_pc)
__nv_reservedSMEM_devtool_atexit_pc:
	.zero		8
	.weak		__nv_reservedSMEM_allocation_mask
	.type		__nv_reservedSMEM_allocation_mask,@object
	.size		__nv_reservedSMEM_allocation_mask,(.L_2 - __nv_reservedSMEM_allocation_mask)
__nv_reservedSMEM_allocation_mask:
	.zero		4
.L_2:


//--------------------- .nv.constant0.gluon_mma   --------------------------
	.section	.nv.constant0.gluon_mma,"a",@progbits
	.sectionflags	@""
	.align	4
.nv.constant0.gluon_mma:
	.zero		936


//--------------------- SYMBOLS --------------------------

	.type		.nv.reservedSmem.offset0,@object
	.size		.nv.reservedSmem.offset0,0x4
	.type		.nv.reservedSmem.cap,@object
	.size		.nv.reservedSmem.cap,0x4
